//
// Generated by NVIDIA NVVM Compiler
//
// Compiler Build ID: CL-36424714
// Cuda compilation tools, release 13.0, V13.0.88
// Based on NVVM 20.0.0
//

.version 9.0
.target sm_100
.address_size 64

	// .globl	_Z44softmax_kernel_coalesced_coarsened_reductionPfS_iii
// _ZZ44softmax_kernel_coalesced_coarsened_reductionPfS_iiiE5sdata has been demoted
// _ZZ45softmax_kernel_coalesced_coarsened_reduction2PfS_iiiE9sdata_max has been demoted
// _ZZ45softmax_kernel_coalesced_coarsened_reduction2PfS_iiiE9sdata_sum has been demoted

.visible .entry _Z44softmax_kernel_coalesced_coarsened_reductionPfS_iii(
	.param .u64 .ptr .align 1 _Z44softmax_kernel_coalesced_coarsened_reductionPfS_iii_param_0,
	.param .u64 .ptr .align 1 _Z44softmax_kernel_coalesced_coarsened_reductionPfS_iii_param_1,
	.param .u32 _Z44softmax_kernel_coalesced_coarsened_reductionPfS_iii_param_2,
	.param .u32 _Z44softmax_kernel_coalesced_coarsened_reductionPfS_iii_param_3,
	.param .u32 _Z44softmax_kernel_coalesced_coarsened_reductionPfS_iii_param_4
)
{
	.reg .pred 	%p<19>;
	.reg .b32 	%r<51>;
	.reg .b32 	%f<42>;
	.reg .b64 	%rd<12>;
	// demoted variable
	.shared .align 4 .b8 _ZZ44softmax_kernel_coalesced_coarsened_reductionPfS_iiiE5sdata[1024];
	ld.param.u64 	%rd3, [_Z44softmax_kernel_coalesced_coarsened_reductionPfS_iii_param_0];
	ld.param.u64 	%rd4, [_Z44softmax_kernel_coalesced_coarsened_reductionPfS_iii_param_1];
	ld.param.u32 	%r28, [_Z44softmax_kernel_coalesced_coarsened_reductionPfS_iii_param_2];
	ld.param.u32 	%r26, [_Z44softmax_kernel_coalesced_coarsened_reductionPfS_iii_param_3];
	ld.param.u32 	%r27, [_Z44softmax_kernel_coalesced_coarsened_reductionPfS_iii_param_4];
	cvta.to.global.u64 	%rd1, %rd3;
	cvta.to.global.u64 	%rd2, %rd4;
	mov.u32 	%r1, %tid.x;
	mov.u32 	%r29, %ctaid.x;
	mov.u32 	%r44, %ntid.x;
	mad.lo.s32 	%r3, %r29, %r44, %r1;
	setp.ge.s32 	%p1, %r3, %r28;
	@%p1 bra 	$L__BB0_20;
	setp.ge.s32 	%p2, %r1, %r26;
	mov.f32 	%f38, 0fFF800000;
	@%p2 bra 	$L__BB0_4;
	mul.lo.s32 	%r4, %r26, %r3;
	mov.f32 	%f38, 0fFF800000;
	mov.u32 	%r43, %r1;
$L__BB0_3:
	add.s32 	%r30, %r43, %r4;
	mul.wide.s32 	%rd5, %r30, 4;
	add.s64 	%rd6, %rd1, %rd5;
	ld.global.f32 	%f12, [%rd6];
	max.f32 	%f38, %f38, %f12;
	add.s32 	%r43, %r43, %r44;
	setp.lt.s32 	%p3, %r43, %r26;
	@%p3 bra 	$L__BB0_3;
$L__BB0_4:
	shl.b32 	%r31, %r1, 2;
	mov.u32 	%r32, _ZZ44softmax_kernel_coalesced_coarsened_reductionPfS_iiiE5sdata;
	add.s32 	%r7, %r32, %r31;
	st.shared.f32 	[%r7], %f38;
	bar.sync 	0;
	setp.lt.u32 	%p4, %r44, 2;
	@%p4 bra 	$L__BB0_8;
$L__BB0_5:
	shr.u32 	%r9, %r44, 1;
	setp.ge.u32 	%p5, %r1, %r9;
	@%p5 bra 	$L__BB0_7;
	ld.shared.f32 	%f13, [%r7];
	shl.b32 	%r33, %r9, 2;
	add.s32 	%r34, %r7, %r33;
	ld.shared.f32 	%f14, [%r34];
	max.f32 	%f15, %f13, %f14;
	st.shared.f32 	[%r7], %f15;
$L__BB0_7:
	bar.sync 	0;
	setp.gt.u32 	%p6, %r44, 3;
	mov.u32 	%r44, %r9;
	@%p6 bra 	$L__BB0_5;
$L__BB0_8:
	setp.lt.s32 	%p7, %r26, 1;
	mov.f32 	%f41, 0f00000000;
	@%p7 bra 	$L__BB0_14;
	setp.lt.s32 	%p8, %r27, 1;
	@%p8 bra 	$L__BB0_14;
	ld.shared.f32 	%f4, [_ZZ44softmax_kernel_coalesced_coarsened_reductionPfS_iiiE5sdata];
	mul.lo.s32 	%r10, %r26, %r3;
	mov.f32 	%f41, 0f00000000;
	mov.b32 	%r45, 0;
$L__BB0_11:
	add.s32 	%r12, %r45, %r10;
	mov.f32 	%f40, 0f00000000;
	mov.b32 	%r46, 0;
$L__BB0_12:
	add.s32 	%r37, %r12, %r46;
	mul.wide.s32 	%rd7, %r37, 4;
	add.s64 	%rd8, %rd1, %rd7;
	ld.global.f32 	%f20, [%rd8];
	sub.f32 	%f21, %f20, %f4;
	fma.rn.f32 	%f22, %f21, 0f3BBB989D, 0f3F000000;
	cvt.sat.f32.f32 	%f23, %f22;
	mov.f32 	%f24, 0f4B400001;
	mov.f32 	%f25, 0f437C0000;
	fma.rm.f32 	%f26, %f23, %f25, %f24;
	add.f32 	%f27, %f26, 0fCB40007F;
	neg.f32 	%f28, %f27;
	fma.rn.f32 	%f29, %f21, 0f3FB8AA3B, %f28;
	fma.rn.f32 	%f30, %f21, 0f32A57060, %f29;
	mov.b32 	%r38, %f26;
	shl.b32 	%r39, %r38, 23;
	mov.b32 	%f31, %r39;
	ex2.approx.ftz.f32 	%f32, %f30;
	mul.f32 	%f33, %f32, %f31;
	add.s64 	%rd9, %rd2, %rd7;
	st.global.f32 	[%rd9], %f33;
	add.f32 	%f40, %f40, %f33;
	add.s32 	%r46, %r46, 1;
	setp.lt.s32 	%p9, %r46, %r27;
	add.s32 	%r40, %r46, %r45;
	setp.lt.s32 	%p10, %r40, %r26;
	and.pred  	%p11, %p9, %p10;
	@%p11 bra 	$L__BB0_12;
	add.f32 	%f41, %f41, %f40;
	add.s32 	%r45, %r45, %r27;
	setp.lt.s32 	%p12, %r45, %r26;
	@%p12 bra 	$L__BB0_11;
$L__BB0_14:
	setp.lt.s32 	%p13, %r26, 1;
	@%p13 bra 	$L__BB0_20;
	setp.lt.s32 	%p14, %r27, 1;
	@%p14 bra 	$L__BB0_20;
	mul.lo.s32 	%r16, %r26, %r3;
	mov.b32 	%r47, 0;
$L__BB0_17:
	add.s32 	%r48, %r47, %r16;
	mov.b32 	%r50, 0;
	mov.u32 	%r49, %r47;
$L__BB0_18:
	mul.wide.s32 	%rd10, %r48, 4;
	add.s64 	%rd11, %rd2, %rd10;
	ld.global.f32 	%f34, [%rd11];
	div.rn.f32 	%f35, %f34, %f41;
	st.global.f32 	[%rd11], %f35;
	add.s32 	%r50, %r50, 1;
	setp.lt.s32 	%p15, %r50, %r27;
	add.s32 	%r49, %r49, 1;
	setp.lt.s32 	%p16, %r49, %r26;
	and.pred  	%p17, %p15, %p16;
	add.s32 	%r48, %r48, 1;
	@%p17 bra 	$L__BB0_18;
	add.s32 	%r47, %r47, %r27;
	setp.lt.s32 	%p18, %r47, %r26;
	@%p18 bra 	$L__BB0_17;
$L__BB0_20:
	ret;

}
	// .globl	_Z45softmax_kernel_coalesced_coarsened_reduction2PfS_iii
.visible .entry _Z45softmax_kernel_coalesced_coarsened_reduction2PfS_iii(
	.param .u64 .ptr .align 1 _Z45softmax_kernel_coalesced_coarsened_reduction2PfS_iii_param_0,
	.param .u64 .ptr .align 1 _Z45softmax_kernel_coalesced_coarsened_reduction2PfS_iii_param_1,
	.param .u32 _Z45softmax_kernel_coalesced_coarsened_reduction2PfS_iii_param_2,
	.param .u32 _Z45softmax_kernel_coalesced_coarsened_reduction2PfS_iii_param_3,
	.param .u32 _Z45softmax_kernel_coalesced_coarsened_reduction2PfS_iii_param_4
)
{
	.reg .pred 	%p<13>;
	.reg .b32 	%r<44>;
	.reg .b32 	%f<56>;
	.reg .b64 	%rd<10>;
	// demoted variable
	.shared .align 4 .b8 _ZZ45softmax_kernel_coalesced_coarsened_reduction2PfS_iiiE9sdata_max[1024];
	// demoted variable
	.shared .align 4 .b8 _ZZ45softmax_kernel_coalesced_coarsened_reduction2PfS_iiiE9sdata_sum[1024];
	ld.param.u64 	%rd4, [_Z45softmax_kernel_coalesced_coarsened_reduction2PfS_iii_param_0];
	ld.param.u64 	%rd3, [_Z45softmax_kernel_coalesced_coarsened_reduction2PfS_iii_param_1];
	ld.param.u32 	%r23, [_Z45softmax_kernel_coalesced_coarsened_reduction2PfS_iii_param_2];
	ld.param.u32 	%r21, [_Z45softmax_kernel_coalesced_coarsened_reduction2PfS_iii_param_3];
	ld.param.u32 	%r22, [_Z45softmax_kernel_coalesced_coarsened_reduction2PfS_iii_param_4];
	cvta.to.global.u64 	%rd1, %rd4;
	mov.u32 	%r1, %tid.x;
	mov.u32 	%r24, %ctaid.x;
	mov.u32 	%r39, %ntid.x;
	mad.lo.s32 	%r3, %r24, %r39, %r1;
	setp.ge.s32 	%p1, %r3, %r23;
	@%p1 bra 	$L__BB1_14;
	setp.ge.s32 	%p2, %r1, %r21;
	mov.f32 	%f53, 0f00000000;
	mov.f32 	%f52, 0fFF800000;
	@%p2 bra 	$L__BB1_4;
	mul.lo.s32 	%r4, %r21, %r3;
	mov.f32 	%f52, 0fFF800000;
	mov.f32 	%f53, 0f00000000;
	mov.u32 	%r38, %r1;
$L__BB1_3:
	add.s32 	%r25, %r38, %r4;
	mul.wide.s32 	%rd5, %r25, 4;
	add.s64 	%rd6, %rd1, %rd5;
	ld.global.f32 	%f16, [%rd6];
	fma.rn.f32 	%f17, %f16, 0f3BBB989D, 0f3F000000;
	cvt.sat.f32.f32 	%f18, %f17;
	mov.f32 	%f19, 0f4B400001;
	mov.f32 	%f20, 0f437C0000;
	fma.rm.f32 	%f21, %f18, %f20, %f19;
	add.f32 	%f22, %f21, 0fCB40007F;
	neg.f32 	%f23, %f22;
	fma.rn.f32 	%f24, %f16, 0f3FB8AA3B, %f23;
	fma.rn.f32 	%f25, %f16, 0f32A57060, %f24;
	mov.b32 	%r26, %f21;
	shl.b32 	%r27, %r26, 23;
	mov.b32 	%f26, %r27;
	ex2.approx.ftz.f32 	%f27, %f25;
	max.f32 	%f52, %f52, %f16;
	fma.rn.f32 	%f53, %f27, %f26, %f53;
	add.s32 	%r38, %r38, %r39;
	setp.lt.s32 	%p3, %r38, %r21;
	@%p3 bra 	$L__BB1_3;
$L__BB1_4:
	shl.b32 	%r28, %r1, 2;
	mov.u32 	%r29, _ZZ45softmax_kernel_coalesced_coarsened_reduction2PfS_iiiE9sdata_max;
	add.s32 	%r7, %r29, %r28;
	st.shared.f32 	[%r7], %f52;
	mov.u32 	%r30, _ZZ45softmax_kernel_coalesced_coarsened_reduction2PfS_iiiE9sdata_sum;
	add.s32 	%r8, %r30, %r28;
	st.shared.f32 	[%r8], %f53;
	bar.sync 	0;
	setp.lt.u32 	%p4, %r39, 2;
	@%p4 bra 	$L__BB1_8;
$L__BB1_5:
	shr.u32 	%r10, %r39, 1;
	setp.ge.u32 	%p5, %r1, %r10;
	@%p5 bra 	$L__BB1_7;
	ld.shared.f32 	%f28, [%r7];
	shl.b32 	%r31, %r10, 2;
	add.s32 	%r32, %r7, %r31;
	ld.shared.f32 	%f29, [%r32];
	max.f32 	%f30, %f28, %f29;
	st.shared.f32 	[%r7], %f30;
	add.s32 	%r33, %r8, %r31;
	ld.shared.f32 	%f31, [%r33];
	ld.shared.f32 	%f32, [%r8];
	add.f32 	%f33, %f31, %f32;
	st.shared.f32 	[%r8], %f33;
$L__BB1_7:
	bar.sync 	0;
	setp.gt.u32 	%p6, %r39, 3;
	mov.u32 	%r39, %r10;
	@%p6 bra 	$L__BB1_5;
$L__BB1_8:
	setp.lt.s32 	%p7, %r21, 1;
	@%p7 bra 	$L__BB1_14;
	setp.lt.s32 	%p8, %r22, 1;
	@%p8 bra 	$L__BB1_14;
	ld.shared.f32 	%f7, [_ZZ45softmax_kernel_coalesced_coarsened_reduction2PfS_iiiE9sdata_max];
	ld.shared.f32 	%f54, [_ZZ45softmax_kernel_coalesced_coarsened_reduction2PfS_iiiE9sdata_sum];
	cvta.to.global.u64 	%rd2, %rd3;
	mul.lo.s32 	%r11, %r21, %r3;
	mov.b32 	%r40, 0;
$L__BB1_11:
	add.s32 	%r41, %r40, %r11;
	mov.f32 	%f55, 0f00000000;
	mov.b32 	%r43, 0;
	mov.u32 	%r42, %r40;
$L__BB1_12:
	mul.wide.s32 	%rd7, %r41, 4;
	add.s64 	%rd8, %rd2, %rd7;
	add.s64 	%rd9, %rd1, %rd7;
	ld.global.f32 	%f35, [%rd9];
	sub.f32 	%f36, %f35, %f7;
	fma.rn.f32 	%f37, %f36, 0f3BBB989D, 0f3F000000;
	cvt.sat.f32.f32 	%f38, %f37;
	mov.f32 	%f39, 0f4B400001;
	mov.f32 	%f40, 0f437C0000;
	fma.rm.f32 	%f41, %f38, %f40, %f39;
	add.f32 	%f42, %f41, 0fCB40007F;
	neg.f32 	%f43, %f42;
	fma.rn.f32 	%f44, %f36, 0f3FB8AA3B, %f43;
	fma.rn.f32 	%f45, %f36, 0f32A57060, %f44;
	mov.b32 	%r36, %f41;
	shl.b32 	%r37, %r36, 23;
	mov.b32 	%f46, %r37;
	ex2.approx.ftz.f32 	%f47, %f45;
	mul.f32 	%f48, %f47, %f46;
	div.rn.f32 	%f49, %f48, %f54;
	st.global.f32 	[%rd8], %f49;
	add.f32 	%f55, %f55, %f48;
	add.s32 	%r43, %r43, 1;
	setp.lt.s32 	%p9, %r43, %r22;
	add.s32 	%r42, %r42, 1;
	setp.lt.s32 	%p10, %r42, %r21;
	and.pred  	%p11, %p9, %p10;
	add.s32 	%r41, %r41, 1;
	@%p11 bra 	$L__BB1_12;
	add.s32 	%r40, %r40, %r22;
	setp.lt.s32 	%p12, %r40, %r21;
	mov.f32 	%f54, %f55;
	@%p12 bra 	$L__BB1_11;
$L__BB1_14:
	ret;

}
	// .globl	_Z34softmax_kernel_coalesced_coarsenedPfS_iii
.visible .entry _Z34softmax_kernel_coalesced_coarsenedPfS_iii(
	.param .u64 .ptr .align 1 _Z34softmax_kernel_coalesced_coarsenedPfS_iii_param_0,
	.param .u64 .ptr .align 1 _Z34softmax_kernel_coalesced_coarsenedPfS_iii_param_1,
	.param .u32 _Z34softmax_kernel_coalesced_coarsenedPfS_iii_param_2,
	.param .u32 _Z34softmax_kernel_coalesced_coarsenedPfS_iii_param_3,
	.param .u32 _Z34softmax_kernel_coalesced_coarsenedPfS_iii_param_4
)
{
	.reg .pred 	%p<51>;
	.reg .b32 	%r<65>;
	.reg .b32 	%f<108>;
	.reg .b64 	%rd<20>;

	ld.param.u64 	%rd4, [_Z34softmax_kernel_coalesced_coarsenedPfS_iii_param_0];
	ld.param.u64 	%rd5, [_Z34softmax_kernel_coalesced_coarsenedPfS_iii_param_1];
	ld.param.u32 	%r35, [_Z34softmax_kernel_coalesced_coarsenedPfS_iii_param_2];
	ld.param.u32 	%r33, [_Z34softmax_kernel_coalesced_coarsenedPfS_iii_param_3];
	ld.param.u32 	%r34, [_Z34softmax_kernel_coalesced_coarsenedPfS_iii_param_4];
	cvta.to.global.u64 	%rd1, %rd5;
	cvta.to.global.u64 	%rd2, %rd4;
	mov.u32 	%r36, %tid.x;
	mov.u32 	%r37, %ctaid.x;
	mov.u32 	%r38, %ntid.x;
	mad.lo.s32 	%r1, %r37, %r38, %r36;
	setp.ge.s32 	%p2, %r1, %r35;
	@%p2 bra 	$L__BB2_24;
	mul.lo.s32 	%r2, %r33, %r1;
	mul.wide.s32 	%rd6, %r2, 4;
	add.s64 	%rd3, %rd2, %rd6;
	ld.global.f32 	%f103, [%rd3];
	setp.lt.s32 	%p3, %r33, 2;
	@%p3 bra 	$L__BB2_14;
	add.s32 	%r3, %r33, -1;
	add.s32 	%r40, %r33, -2;
	and.b32  	%r4, %r3, 15;
	setp.lt.u32 	%p4, %r40, 15;
	mov.b32 	%r54, 1;
	@%p4 bra 	$L__BB2_5;
	and.b32  	%r5, %r3, -16;
	mov.b32 	%r60, 1;
$L__BB2_4:
	.pragma "nounroll";
	mul.wide.u32 	%rd7, %r60, 4;
	add.s64 	%rd8, %rd3, %rd7;
	ld.global.f32 	%f21, [%rd8];
	setp.gt.f32 	%p5, %f21, %f103;
	selp.f32 	%f22, %f21, %f103, %p5;
	ld.global.f32 	%f23, [%rd8+4];
	setp.gt.f32 	%p6, %f23, %f22;
	selp.f32 	%f24, %f23, %f22, %p6;
	ld.global.f32 	%f25, [%rd8+8];
	setp.gt.f32 	%p7, %f25, %f24;
	selp.f32 	%f26, %f25, %f24, %p7;
	ld.global.f32 	%f27, [%rd8+12];
	setp.gt.f32 	%p8, %f27, %f26;
	selp.f32 	%f28, %f27, %f26, %p8;
	ld.global.f32 	%f29, [%rd8+16];
	setp.gt.f32 	%p9, %f29, %f28;
	selp.f32 	%f30, %f29, %f28, %p9;
	ld.global.f32 	%f31, [%rd8+20];
	setp.gt.f32 	%p10, %f31, %f30;
	selp.f32 	%f32, %f31, %f30, %p10;
	ld.global.f32 	%f33, [%rd8+24];
	setp.gt.f32 	%p11, %f33, %f32;
	selp.f32 	%f34, %f33, %f32, %p11;
	ld.global.f32 	%f35, [%rd8+28];
	setp.gt.f32 	%p12, %f35, %f34;
	selp.f32 	%f36, %f35, %f34, %p12;
	ld.global.f32 	%f37, [%rd8+32];
	setp.gt.f32 	%p13, %f37, %f36;
	selp.f32 	%f38, %f37, %f36, %p13;
	ld.global.f32 	%f39, [%rd8+36];
	setp.gt.f32 	%p14, %f39, %f38;
	selp.f32 	%f40, %f39, %f38, %p14;
	ld.global.f32 	%f41, [%rd8+40];
	setp.gt.f32 	%p15, %f41, %f40;
	selp.f32 	%f42, %f41, %f40, %p15;
	ld.global.f32 	%f43, [%rd8+44];
	setp.gt.f32 	%p16, %f43, %f42;
	selp.f32 	%f44, %f43, %f42, %p16;
	ld.global.f32 	%f45, [%rd8+48];
	setp.gt.f32 	%p17, %f45, %f44;
	selp.f32 	%f46, %f45, %f44, %p17;
	ld.global.f32 	%f47, [%rd8+52];
	setp.gt.f32 	%p18, %f47, %f46;
	selp.f32 	%f48, %f47, %f46, %p18;
	ld.global.f32 	%f49, [%rd8+56];
	setp.gt.f32 	%p19, %f49, %f48;
	selp.f32 	%f50, %f49, %f48, %p19;
	ld.global.f32 	%f51, [%rd8+60];
	setp.gt.f32 	%p20, %f51, %f50;
	selp.f32 	%f103, %f51, %f50, %p20;
	add.s32 	%r54, %r60, 16;
	add.s32 	%r42, %r60, 15;
	setp.eq.s32 	%p21, %r42, %r5;
	mov.u32 	%r60, %r54;
	@%p21 bra 	$L__BB2_5;
	bra.uni 	$L__BB2_4;
$L__BB2_5:
	setp.eq.s32 	%p22, %r4, 0;
	@%p22 bra 	$L__BB2_14;
	and.b32  	%r7, %r3, 7;
	setp.lt.u32 	%p23, %r4, 8;
	@%p23 bra 	$L__BB2_8;
	mul.wide.s32 	%rd9, %r54, 4;
	add.s64 	%rd10, %rd3, %rd9;
	ld.global.f32 	%f53, [%rd10];
	setp.gt.f32 	%p24, %f53, %f103;
	selp.f32 	%f54, %f53, %f103, %p24;
	ld.global.f32 	%f55, [%rd10+4];
	setp.gt.f32 	%p25, %f55, %f54;
	selp.f32 	%f56, %f55, %f54, %p25;
	ld.global.f32 	%f57, [%rd10+8];
	setp.gt.f32 	%p26, %f57, %f56;
	selp.f32 	%f58, %f57, %f56, %p26;
	ld.global.f32 	%f59, [%rd10+12];
	setp.gt.f32 	%p27, %f59, %f58;
	selp.f32 	%f60, %f59, %f58, %p27;
	ld.global.f32 	%f61, [%rd10+16];
	setp.gt.f32 	%p28, %f61, %f60;
	selp.f32 	%f62, %f61, %f60, %p28;
	ld.global.f32 	%f63, [%rd10+20];
	setp.gt.f32 	%p29, %f63, %f62;
	selp.f32 	%f64, %f63, %f62, %p29;
	ld.global.f32 	%f65, [%rd10+24];
	setp.gt.f32 	%p30, %f65, %f64;
	selp.f32 	%f66, %f65, %f64, %p30;
	ld.global.f32 	%f67, [%rd10+28];
	setp.gt.f32 	%p31, %f67, %f66;
	selp.f32 	%f103, %f67, %f66, %p31;
	add.s32 	%r54, %r54, 8;
$L__BB2_8:
	setp.eq.s32 	%p32, %r7, 0;
	@%p32 bra 	$L__BB2_14;
	and.b32  	%r10, %r3, 3;
	setp.lt.u32 	%p33, %r7, 4;
	@%p33 bra 	$L__BB2_11;
	mul.wide.s32 	%rd11, %r54, 4;
	add.s64 	%rd12, %rd3, %rd11;
	ld.global.f32 	%f69, [%rd12];
	setp.gt.f32 	%p34, %f69, %f103;
	selp.f32 	%f70, %f69, %f103, %p34;
	ld.global.f32 	%f71, [%rd12+4];
	setp.gt.f32 	%p35, %f71, %f70;
	selp.f32 	%f72, %f71, %f70, %p35;
	ld.global.f32 	%f73, [%rd12+8];
	setp.gt.f32 	%p36, %f73, %f72;
	selp.f32 	%f74, %f73, %f72, %p36;
	ld.global.f32 	%f75, [%rd12+12];
	setp.gt.f32 	%p37, %f75, %f74;
	selp.f32 	%f103, %f75, %f74, %p37;
	add.s32 	%r54, %r54, 4;
$L__BB2_11:
	setp.eq.s32 	%p38, %r10, 0;
	@%p38 bra 	$L__BB2_14;
	mov.b32 	%r57, 0;
$L__BB2_13:
	.pragma "nounroll";
	mul.wide.s32 	%rd13, %r54, 4;
	add.s64 	%rd14, %rd3, %rd13;
	ld.global.f32 	%f76, [%rd14];
	setp.gt.f32 	%p39, %f76, %f103;
	selp.f32 	%f103, %f76, %f103, %p39;
	add.s32 	%r54, %r54, 1;
	add.s32 	%r57, %r57, 1;
	setp.ne.s32 	%p40, %r57, %r10;
	@%p40 bra 	$L__BB2_13;
$L__BB2_14:
	min.s32 	%r44, %r33, %r34;
	setp.gt.s32 	%p1, %r44, 0;
	setp.lt.s32 	%p41, %r44, 1;
	mov.f32 	%f107, 0f00000000;
	@%p41 bra 	$L__BB2_19;
	mov.f32 	%f107, 0f00000000;
	mov.b32 	%r58, 0;
$L__BB2_16:
	add.s32 	%r18, %r58, %r2;
	mov.f32 	%f105, 0f00000000;
	mov.b32 	%r59, 0;
$L__BB2_17:
	add.s32 	%r47, %r18, %r59;
	mul.wide.s32 	%rd15, %r47, 4;
	add.s64 	%rd16, %rd2, %rd15;
	ld.global.f32 	%f80, [%rd16];
	sub.f32 	%f81, %f80, %f103;
	fma.rn.f32 	%f82, %f81, 0f3BBB989D, 0f3F000000;
	cvt.sat.f32.f32 	%f83, %f82;
	mov.f32 	%f84, 0f4B400001;
	mov.f32 	%f85, 0f437C0000;
	fma.rm.f32 	%f86, %f83, %f85, %f84;
	add.f32 	%f87, %f86, 0fCB40007F;
	neg.f32 	%f88, %f87;
	fma.rn.f32 	%f89, %f81, 0f3FB8AA3B, %f88;
	fma.rn.f32 	%f90, %f81, 0f32A57060, %f89;
	mov.b32 	%r48, %f86;
	shl.b32 	%r49, %r48, 23;
	mov.b32 	%f91, %r49;
	ex2.approx.ftz.f32 	%f92, %f90;
	mul.f32 	%f93, %f92, %f91;
	add.s64 	%rd17, %rd1, %rd15;
	st.global.f32 	[%rd17], %f93;
	add.f32 	%f105, %f105, %f93;
	add.s32 	%r59, %r59, 1;
	setp.lt.s32 	%p42, %r59, %r34;
	add.s32 	%r50, %r59, %r58;
	setp.lt.s32 	%p43, %r50, %r33;
	and.pred  	%p44, %p42, %p43;
	@%p44 bra 	$L__BB2_17;
	add.f32 	%f107, %f107, %f105;
	add.s32 	%r58, %r58, %r34;
	setp.lt.s32 	%p45, %r58, %r33;
	@%p45 bra 	$L__BB2_16;
$L__BB2_19:
	not.pred 	%p46, %p1;
	@%p46 bra 	$L__BB2_24;
	mov.b32 	%r61, 0;
$L__BB2_21:
	add.s32 	%r62, %r61, %r2;
	mov.b32 	%r64, 0;
	mov.u32 	%r63, %r61;
$L__BB2_22:
	mul.wide.s32 	%rd18, %r62, 4;
	add.s64 	%rd19, %rd1, %rd18;
	ld.global.f32 	%f94, [%rd19];
	div.rn.f32 	%f95, %f94, %f107;
	st.global.f32 	[%rd19], %f95;
	add.s32 	%r64, %r64, 1;
	setp.lt.s32 	%p47, %r64, %r34;
	add.s32 	%r63, %r63, 1;
	setp.lt.s32 	%p48, %r63, %r33;
	and.pred  	%p49, %p47, %p48;
	add.s32 	%r62, %r62, 1;
	@%p49 bra 	$L__BB2_22;
	add.s32 	%r61, %r61, %r34;
	setp.lt.s32 	%p50, %r61, %r33;
	@%p50 bra 	$L__BB2_21;
$L__BB2_24:
	ret;

}


// ===== COMPILED SASS (sm_100) =====

	.target	sm_100

	.elftype	@"ET_EXEC"


//--------------------- .note.nv.tkinfo           --------------------------
	.section	.note.nv.tkinfo,"",@"SHT_NOTE"
	.sectionflags	@"SHF_NOTE_NV_TKINFO"
	.tkinfo
        /*0018*/ 	.word	0x00000002
        /*0030*/ 	.string	""
        /*0030*/ 	.string	"ptxas"
        /*0030*/ 	.string	"Cuda compilation tools, release 13.0, V13.0.88"
        /*0030*/ 	.string	"Build cuda_13.0.r13.0/compiler.36424714_0"
        /*0030*/ 	.string	"-arch sm_100 -m 64 "



//--------------------- .note.nv.cuinfo           --------------------------
	.section	.note.nv.cuinfo,"",@"SHT_NOTE"
	.sectionflags	@"SHF_NOTE_NV_CUINFO"
        /*0018*/ 	.short	0x0002
        /*001a*/ 	.short	0x0064
        /*001c*/ 	.short	0x0082
	.zero		2


//--------------------- .nv.info                  --------------------------
	.section	.nv.info,"",@"SHT_CUDA_INFO"
	.align	4


	//----- nvinfo : EIATTR_REGCOUNT
	.align		4
        /*0000*/ 	.byte	0x04, 0x2f
        /*0002*/ 	.short	(.L_1 - .L_0)
	.align		4
.L_0:
        /*0004*/ 	.word	index@(_Z44softmax_kernel_coalesced_coarsened_reductionPfS_iii)
        /*0008*/ 	.word	0x00000016


	//----- nvinfo : EIATTR_FRAME_SIZE
	.align		4
.L_1:
        /*000c*/ 	.byte	0x04, 0x11
        /*000e*/ 	.short	(.L_3 - .L_2)
	.align		4
.L_2:
        /*0010*/ 	.word	index@($__internal_2_$__cuda_sm3x_div_rn_noftz_f32_slowpath)
        /*0014*/ 	.word	0x00000000


	//----- nvinfo : EIATTR_FRAME_SIZE
	.align		4
.L_3:
        /*0018*/ 	.byte	0x04, 0x11
        /*001a*/ 	.short	(.L_5 - .L_4)
	.align		4
.L_4:
        /*001c*/ 	.word	index@(_Z44softmax_kernel_coalesced_coarsened_reductionPfS_iii)
        /*0020*/ 	.word	0x00000000


	//----- nvinfo : EIATTR_REGCOUNT
	.align		4
.L_5:
        /*0024*/ 	.byte	0x04, 0x2f
        /*0026*/ 	.short	(.L_7 - .L_6)
	.align		4
.L_6:
        /*0028*/ 	.word	index@(_Z45softmax_kernel_coalesced_coarsened_reduction2PfS_iii)
        /*002c*/ 	.word	0x0000001b


	//----- nvinfo : EIATTR_FRAME_SIZE
	.align		4
.L_7:
        /*0030*/ 	.byte	0x04, 0x11
        /*0032*/ 	.short	(.L_9 - .L_8)
	.align		4
.L_8:
        /*0034*/ 	.word	index@($__internal_1_$__cuda_sm3x_div_rn_noftz_f32_slowpath)
        /*0038*/ 	.word	0x00000000


	//----- nvinfo : EIATTR_FRAME_SIZE
	.align		4
.L_9:
        /*003c*/ 	.byte	0x04, 0x11
        /*003e*/ 	.short	(.L_11 - .L_10)
	.align		4
.L_10:
        /*0040*/ 	.word	index@(_Z45softmax_kernel_coalesced_coarsened_reduction2PfS_iii)
        /*0044*/ 	.word	0x00000000


	//----- nvinfo : EIATTR_REGCOUNT
	.align		4
.L_11:
        /*0048*/ 	.byte	0x04, 0x2f
        /*004a*/ 	.short	(.L_13 - .L_12)
	.align		4
.L_12:
        /*004c*/ 	.word	index@(_Z34softmax_kernel_coalesced_coarsenedPfS_iii)
        /*0050*/ 	.word	0x00000020


	//----- nvinfo : EIATTR_FRAME_SIZE
	.align		4
.L_13:
        /*0054*/ 	.byte	0x04, 0x11
        /*0056*/ 	.short	(.L_15 - .L_14)
	.align		4
.L_14:
        /*0058*/ 	.word	index@($__internal_0_$__cuda_sm3x_div_rn_noftz_f32_slowpath)
        /*005c*/ 	.word	0x00000000


	//----- nvinfo : EIATTR_FRAME_SIZE
	.align		4
.L_15:
        /*0060*/ 	.byte	0x04, 0x11
        /*0062*/ 	.short	(.L_17 - .L_16)
	.align		4
.L_16:
        /*0064*/ 	.word	index@(_Z34softmax_kernel_coalesced_coarsenedPfS_iii)
        /*0068*/ 	.word	0x00000000


	//----- nvinfo : EIATTR_MIN_STACK_SIZE
	.align		4
.L_17:
        /*006c*/ 	.byte	0x04, 0x12
        /*006e*/ 	.short	(.L_19 - .L_18)
	.align		4
.L_18:
        /*0070*/ 	.word	index@(_Z34softmax_kernel_coalesced_coarsenedPfS_iii)
        /*0074*/ 	.word	0x00000000


	//----- nvinfo : EIATTR_MIN_STACK_SIZE
	.align		4
.L_19:
        /*0078*/ 	.byte	0x04, 0x12
        /*007a*/ 	.short	(.L_21 - .L_20)
	.align		4
.L_20:
        /*007c*/ 	.word	index@(_Z45softmax_kernel_coalesced_coarsened_reduction2PfS_iii)
        /*0080*/ 	.word	0x00000000


	//----- nvinfo : EIATTR_MIN_STACK_SIZE
	.align		4
.L_21:
        /*0084*/ 	.byte	0x04, 0x12
        /*0086*/ 	.short	(.L_23 - .L_22)
	.align		4
.L_22:
        /*0088*/ 	.word	index@(_Z44softmax_kernel_coalesced_coarsened_reductionPfS_iii)
        /*008c*/ 	.word	0x00000000
.L_23:


//--------------------- .nv.compat                --------------------------
	.section	.nv.compat,"",@"SHT_CUDA_COMPAT_INFO"
	.align	4
        /*0000*/ 	.byte	0x02, 0x09, 0x00, 0x00, 0x02, 0x02, 0x01, 0x00, 0x02, 0x05, 0x05, 0x00, 0x03, 0x07, 0x01, 0x01
        /*0010*/ 	.byte	0x02, 0x03, 0x00, 0x00, 0x02, 0x06, 0x01, 0x00, 0x04, 0x0b, 0x08, 0x00, 0x01, 0x00, 0x00, 0x00
        /*0020*/ 	.byte	0x00, 0x00, 0x00, 0x00


//--------------------- .nv.info._Z34softmax_kernel_coalesced_coarsenedPfS_iii --------------------------
	.section	.nv.info._Z34softmax_kernel_coalesced_coarsenedPfS_iii,"",@"SHT_CUDA_INFO"
	.sectionflags	@""
	.align	4


	//----- nvinfo : EIATTR_CUDA_API_VERSION
	.align		4
        /*0000*/ 	.byte	0x04, 0x37
        /*0002*/ 	.short	(.L_25 - .L_24)
.L_24:
        /*0004*/ 	.word	0x00000082


	//----- nvinfo : EIATTR_KPARAM_INFO
	.align		4
.L_25:
        /*0008*/ 	.byte	0x04, 0x17
        /*000a*/ 	.short	(.L_27 - .L_26)
.L_26:
        /*000c*/ 	.word	0x00000000
        /*0010*/ 	.short	0x0004
        /*0012*/ 	.short	0x0018
        /*0014*/ 	.byte	0x00, 0xf0, 0x11, 0x00


	//----- nvinfo : EIATTR_KPARAM_INFO
	.align		4
.L_27:
        /*0018*/ 	.byte	0x04, 0x17
        /*001a*/ 	.short	(.L_29 - .L_28)
.L_28:
        /*001c*/ 	.word	0x00000000
        /*0020*/ 	.short	0x0003
        /*0022*/ 	.short	0x0014
        /*0024*/ 	.byte	0x00, 0xf0, 0x11, 0x00


	//----- nvinfo : EIATTR_KPARAM_INFO
	.align		4
.L_29:
        /*0028*/ 	.byte	0x04, 0x17
        /*002a*/ 	.short	(.L_31 - .L_30)
.L_30:
        /*002c*/ 	.word	0x00000000
        /*0030*/ 	.short	0x0002
        /*0032*/ 	.short	0x0010
        /*0034*/ 	.byte	0x00, 0xf0, 0x11, 0x00


	//----- nvinfo : EIATTR_KPARAM_INFO
	.align		4
.L_31:
        /*0038*/ 	.byte	0x04, 0x17
        /*003a*/ 	.short	(.L_33 - .L_32)
.L_32:
        /*003c*/ 	.word	0x00000000
        /*0040*/ 	.short	0x0001
        /*0042*/ 	.short	0x0008
        /*0044*/ 	.byte	0x00, 0xf5, 0x21, 0x00


	//----- nvinfo : EIATTR_KPARAM_INFO
	.align		4
.L_33:
        /*0048*/ 	.byte	0x04, 0x17
        /*004a*/ 	.short	(.L_35 - .L_34)
.L_34:
        /*004c*/ 	.word	0x00000000
        /*0050*/ 	.short	0x0000
        /*0052*/ 	.short	0x0000
        /*0054*/ 	.byte	0x00, 0xf5, 0x21, 0x00


	//----- nvinfo : EIATTR_SPARSE_MMA_MASK
	.align		4
.L_35:
        /*0058*/ 	.byte	0x03, 0x50
        /*005a*/ 	.short	0x0000


	//----- nvinfo : EIATTR_MAXREG_COUNT
	.align		4
        /*005c*/ 	.byte	0x03, 0x1b
        /*005e*/ 	.short	0x00ff


	//----- nvinfo : EIATTR_MERCURY_ISA_VERSION
	.align		4
        /*0060*/ 	.byte	0x03, 0x5f
        /*0062*/ 	.short	0x0101


	//----- nvinfo : EIATTR_VRC_CTA_INIT_COUNT
	.align		4
        /*0064*/ 	.byte	0x02, 0x4a
	.zero		1
	.zero		1


	//----- nvinfo : EIATTR_EXIT_INSTR_OFFSETS
	.align		4
        /*0068*/ 	.byte	0x04, 0x1c
        /*006a*/ 	.short	(.L_37 - .L_36)


	//   ....[0]....
.L_36:
        /*006c*/ 	.word	0x00000070


	//   ....[1]....
        /*0070*/ 	.word	0x00000b50


	//   ....[2]....
        /*0074*/ 	.word	0x00000d80


	//----- nvinfo : EIATTR_CRS_STACK_SIZE
	.align		4
.L_37:
        /*0078*/ 	.byte	0x04, 0x1e
        /*007a*/ 	.short	(.L_39 - .L_38)
.L_38:
        /*007c*/ 	.word	0x00000000


	//----- nvinfo : EIATTR_CBANK_PARAM_SIZE
	.align		4
.L_39:
        /*0080*/ 	.byte	0x03, 0x19
        /*0082*/ 	.short	0x001c


	//----- nvinfo : EIATTR_PARAM_CBANK
	.align		4
        /*0084*/ 	.byte	0x04, 0x0a
        /*0086*/ 	.short	(.L_41 - .L_40)
	.align		4
.L_40:
        /*0088*/ 	.word	index@(.nv.constant0._Z34softmax_kernel_coalesced_coarsenedPfS_iii)
        /*008c*/ 	.short	0x0380
        /*008e*/ 	.short	0x001c


	//----- nvinfo : EIATTR_SW_WAR
	.align		4
.L_41:
        /*0090*/ 	.byte	0x04, 0x36
        /*0092*/ 	.short	(.L_43 - .L_42)
.L_42:
        /*0094*/ 	.word	0x00000008
.L_43:


//--------------------- .nv.info._Z45softmax_kernel_coalesced_coarsened_reduction2PfS_iii --------------------------
	.section	.nv.info._Z45softmax_kernel_coalesced_coarsened_reduction2PfS_iii,"",@"SHT_CUDA_INFO"
	.sectionflags	@""
	.align	4


	//----- nvinfo : EIATTR_CUDA_API_VERSION
	.align		4
        /*0000*/ 	.byte	0x04, 0x37
        /*0002*/ 	.short	(.L_45 - .L_44)
.L_44:
        /*0004*/ 	.word	0x00000082


	//----- nvinfo : EIATTR_KPARAM_INFO
	.align		4
.L_45:
        /*0008*/ 	.byte	0x04, 0x17
        /*000a*/ 	.short	(.L_47 - .L_46)
.L_46:
        /*000c*/ 	.word	0x00000000
        /*0010*/ 	.short	0x0004
        /*0012*/ 	.short	0x0018
        /*0014*/ 	.byte	0x00, 0xf0, 0x11, 0x00


	//----- nvinfo : EIATTR_KPARAM_INFO
	.align		4
.L_47:
        /*0018*/ 	.byte	0x04, 0x17
        /*001a*/ 	.short	(.L_49 - .L_48)
.L_48:
        /*001c*/ 	.word	0x00000000
        /*0020*/ 	.short	0x0003
        /*0022*/ 	.short	0x0014
        /*0024*/ 	.byte	0x00, 0xf0, 0x11, 0x00


	//----- nvinfo : EIATTR_KPARAM_INFO
	.align		4
.L_49:
        /*0028*/ 	.byte	0x04, 0x17
        /*002a*/ 	.short	(.L_51 - .L_50)
.L_50:
        /*002c*/ 	.word	0x00000000
        /*0030*/ 	.short	0x0002
        /*0032*/ 	.short	0x0010
        /*0034*/ 	.byte	0x00, 0xf0, 0x11, 0x00


	//----- nvinfo : EIATTR_KPARAM_INFO
	.align		4
.L_51:
        /*0038*/ 	.byte	0x04, 0x17
        /*003a*/ 	.short	(.L_53 - .L_52)
.L_52:
        /*003c*/ 	.word	0x00000000
        /*0040*/ 	.short	0x0001
        /*0042*/ 	.short	0x0008
        /*0044*/ 	.byte	0x00, 0xf5, 0x21, 0x00


	//----- nvinfo : EIATTR_KPARAM_INFO
	.align		4
.L_53:
        /*0048*/ 	.byte	0x04, 0x17
        /*004a*/ 	.short	(.L_55 - .L_54)
.L_54:
        /*004c*/ 	.word	0x00000000
        /*0050*/ 	.short	0x0000
        /*0052*/ 	.short	0x0000
        /*0054*/ 	.byte	0x00, 0xf5, 0x21, 0x00


	//----- nvinfo : EIATTR_SPARSE_MMA_MASK
	.align		4
.L_55:
        /*0058*/ 	.byte	0x03, 0x50
        /*005a*/ 	.short	0x0000


	//----- nvinfo : EIATTR_MAXREG_COUNT
	.align		4
        /*005c*/ 	.byte	0x03, 0x1b
        /*005e*/ 	.short	0x00ff


	//----- nvinfo : EIATTR_NUM_BARRIERS
	.align		4
        /*0060*/ 	.byte	0x02, 0x4c
        /*0062*/ 	.byte	0x01
	.zero		1


	//----- nvinfo : EIATTR_MERCURY_ISA_VERSION
	.align		4
        /*0064*/ 	.byte	0x03, 0x5f
        /*0066*/ 	.short	0x0101


	//----- nvinfo : EIATTR_VRC_CTA_INIT_COUNT
	.align		4
        /*0068*/ 	.byte	0x02, 0x4a
	.zero		1
	.zero		1


	//----- nvinfo : EIATTR_EXIT_INSTR_OFFSETS
	.align		4
        /*006c*/ 	.byte	0x04, 0x1c
        /*006e*/ 	.short	(.L_57 - .L_56)


	//   ....[0]....
.L_56:
        /*0070*/ 	.word	0x00000070


	//   ....[1]....
        /*0074*/ 	.word	0x00000460


	//   ....[2]....
        /*0078*/ 	.word	0x00000490


	//   ....[3]....
        /*007c*/ 	.word	0x00000810


	//----- nvinfo : EIATTR_CRS_STACK_SIZE
	.align		4
.L_57:
        /*0080*/ 	.byte	0x04, 0x1e
        /*0082*/ 	.short	(.L_59 - .L_58)
.L_58:
        /*0084*/ 	.word	0x00000000


	//----- nvinfo : EIATTR_CBANK_PARAM_SIZE
	.align		4
.L_59:
        /*0088*/ 	.byte	0x03, 0x19
        /*008a*/ 	.short	0x001c


	//----- nvinfo : EIATTR_PARAM_CBANK
	.align		4
        /*008c*/ 	.byte	0x04, 0x0a
        /*008e*/ 	.short	(.L_61 - .L_60)
	.align		4
.L_60:
        /*0090*/ 	.word	index@(.nv.constant0._Z45softmax_kernel_coalesced_coarsened_reduction2PfS_iii)
        /*0094*/ 	.short	0x0380
        /*0096*/ 	.short	0x001c


	//----- nvinfo : EIATTR_SW_WAR
	.align		4
.L_61:
        /*0098*/ 	.byte	0x04, 0x36
        /*009a*/ 	.short	(.L_63 - .L_62)
.L_62:
        /*009c*/ 	.word	0x00000008
.L_63:


//--------------------- .nv.info._Z44softmax_kernel_coalesced_coarsened_reductionPfS_iii --------------------------
	.section	.nv.info._Z44softmax_kernel_coalesced_coarsened_reductionPfS_iii,"",@"SHT_CUDA_INFO"
	.sectionflags	@""
	.align	4


	//----- nvinfo : EIATTR_CUDA_API_VERSION
	.align		4
        /*0000*/ 	.byte	0x04, 0x37
        /*0002*/ 	.short	(.L_65 - .L_64)
.L_64:
        /*0004*/ 	.word	0x00000082


	//----- nvinfo : EIATTR_KPARAM_INFO
	.align		4
.L_65:
        /*0008*/ 	.byte	0x04, 0x17
        /*000a*/ 	.short	(.L_67 - .L_66)
.L_66:
        /*000c*/ 	.word	0x00000000
        /*0010*/ 	.short	0x0004
        /*0012*/ 	.short	0x0018
        /*0014*/ 	.byte	0x00, 0xf0, 0x11, 0x00


	//----- nvinfo : EIATTR_KPARAM_INFO
	.align		4
.L_67:
        /*0018*/ 	.byte	0x04, 0x17
        /*001a*/ 	.short	(.L_69 - .L_68)
.L_68:
        /*001c*/ 	.word	0x00000000
        /*0020*/ 	.short	0x0003
        /*0022*/ 	.short	0x0014
        /*0024*/ 	.byte	0x00, 0xf0, 0x11, 0x00


	//----- nvinfo : EIATTR_KPARAM_INFO
	.align		4
.L_69:
        /*0028*/ 	.byte	0x04, 0x17
        /*002a*/ 	.short	(.L_71 - .L_70)
.L_70:
        /*002c*/ 	.word	0x00000000
        /*0030*/ 	.short	0x0002
        /*0032*/ 	.short	0x0010
        /*0034*/ 	.byte	0x00, 0xf0, 0x11, 0x00


	//----- nvinfo : EIATTR_KPARAM_INFO
	.align		4
.L_71:
        /*0038*/ 	.byte	0x04, 0x17
        /*003a*/ 	.short	(.L_73 - .L_72)
.L_72:
        /*003c*/ 	.word	0x00000000
        /*0040*/ 	.short	0x0001
        /*0042*/ 	.short	0x0008
        /*0044*/ 	.byte	0x00, 0xf5, 0x21, 0x00


	//----- nvinfo : EIATTR_KPARAM_INFO
	.align		4
.L_73:
        /*0048*/ 	.byte	0x04, 0x17
        /*004a*/ 	.short	(.L_75 - .L_74)
.L_74:
        /*004c*/ 	.word	0x00000000
        /*0050*/ 	.short	0x0000
        /*0052*/ 	.short	0x0000
        /*0054*/ 	.byte	0x00, 0xf5, 0x21, 0x00


	//----- nvinfo : EIATTR_SPARSE_MMA_MASK
	.align		4
.L_75:
        /*0058*/ 	.byte	0x03, 0x50
        /*005a*/ 	.short	0x0000


	//----- nvinfo : EIATTR_MAXREG_COUNT
	.align		4
        /*005c*/ 	.byte	0x03, 0x1b
        /*005e*/ 	.short	0x00ff


	//----- nvinfo : EIATTR_NUM_BARRIERS
	.align		4
        /*0060*/ 	.byte	0x02, 0x4c
        /*0062*/ 	.byte	0x01
	.zero		1


	//----- nvinfo : EIATTR_MERCURY_ISA_VERSION
	.align		4
        /*0064*/ 	.byte	0x03, 0x5f
        /*0066*/ 	.short	0x0101


	//----- nvinfo : EIATTR_VRC_CTA_INIT_COUNT
	.align		4
        /*0068*/ 	.byte	0x02, 0x4a
	.zero		1
	.zero		1


	//----- nvinfo : EIATTR_EXIT_INSTR_OFFSETS
	.align		4
        /*006c*/ 	.byte	0x04, 0x1c
        /*006e*/ 	.short	(.L_77 - .L_76)


	//   ....[0]....
.L_76:
        /*0070*/ 	.word	0x00000070


	//   ....[1]....
        /*0074*/ 	.word	0x000005d0


	//   ....[2]....
        /*0078*/ 	.word	0x000005f0


	//   ....[3]....
        /*007c*/ 	.word	0x00000820


	//----- nvinfo : EIATTR_CRS_STACK_SIZE
	.align		4
.L_77:
        /*0080*/ 	.byte	0x04, 0x1e
        /*0082*/ 	.short	(.L_79 - .L_78)
.L_78:
        /*0084*/ 	.word	0x00000000


	//----- nvinfo : EIATTR_CBANK_PARAM_SIZE
	.align		4
.L_79:
        /*0088*/ 	.byte	0x03, 0x19
        /*008a*/ 	.short	0x001c


	//----- nvinfo : EIATTR_PARAM_CBANK
	.align		4
        /*008c*/ 	.byte	0x04, 0x0a
        /*008e*/ 	.short	(.L_81 - .L_80)
	.align		4
.L_80:
        /*0090*/ 	.word	index@(.nv.constant0._Z44softmax_kernel_coalesced_coarsened_reductionPfS_iii)
        /*0094*/ 	.short	0x0380
        /*0096*/ 	.short	0x001c


	//----- nvinfo : EIATTR_SW_WAR
	.align		4
.L_81:
        /*0098*/ 	.byte	0x04, 0x36
        /*009a*/ 	.short	(.L_83 - .L_82)
.L_82:
        /*009c*/ 	.word	0x00000008
.L_83:


//--------------------- .nv.callgraph             --------------------------
	.section	.nv.callgraph,"",@"SHT_CUDA_CALLGRAPH"
	.align	4
	.sectionentsize	8
	.align		4
        /*0000*/ 	.word	0x00000000
	.align		4
        /*0004*/ 	.word	0xffffffff
	.align		4
        /*0008*/ 	.word	0x00000000
	.align		4
        /*000c*/ 	.word	0xfffffffe
	.align		4
        /*0010*/ 	.word	0x00000000
	.align		4
        /*0014*/ 	.word	0xfffffffd
	.align		4
        /*0018*/ 	.word	0x00000000
	.align		4
        /*001c*/ 	.word	0xfffffffc


//--------------------- .text._Z34softmax_kernel_coalesced_coarsenedPfS_iii --------------------------
	.section	.text._Z34softmax_kernel_coalesced_coarsenedPfS_iii,"ax",@progbits
	.align	128
        .global         _Z34softmax_kernel_coalesced_coarsenedPfS_iii
        .type           _Z34softmax_kernel_coalesced_coarsenedPfS_iii,@function
        .size           _Z34softmax_kernel_coalesced_coarsenedPfS_iii,(.L_x_72 - _Z34softmax_kernel_coalesced_coarsenedPfS_iii)
        .other          _Z34softmax_kernel_coalesced_coarsenedPfS_iii,@"STO_CUDA_ENTRY STV_DEFAULT"
_Z34softmax_kernel_coalesced_coarsenedPfS_iii:
.text._Z34softmax_kernel_coalesced_coarsenedPfS_iii:
[----:B------:R-:W-:Y:S01]  /*0000*/  LDC R1, c[0x0][0x37c] ;  /* 0x0000df00ff017b82 */ /* 0x000fe20000000800 */
[----:B------:R-:W0:Y:S07]  /*0010*/  S2R R2, SR_TID.X ;  /* 0x0000000000027919 */ /* 0x000e2e0000002100 */
[----:B------:R-:W0:Y:S01]  /*0020*/  S2UR UR4, SR_CTAID.X ;  /* 0x00000000000479c3 */ /* 0x000e220000002500 */
[----:B------:R-:W1:Y:S07]  /*0030*/  LDCU UR5, c[0x0][0x390] ;  /* 0x00007200ff0577ac */ /* 0x000e6e0008000800 */
[----:B------:R-:W0:Y:S02]  /*0040*/  LDC R3, c[0x0][0x360] ;  /* 0x0000d800ff037b82 */ /* 0x000e240000000800 */
[----:B0-----:R-:W-:-:S05]  /*0050*/  IMAD R2, R3, UR4, R2 ;  /* 0x0000000403027c24 */ /* 0x001fca000f8e0202 */
[----:B-1----:R-:W-:-:S13]  /*0060*/  ISETP.GE.AND P0, PT, R2, UR5, PT ;  /* 0x0000000502007c0c */ /* 0x002fda000bf06270 */
[----:B------:R-:W-:Y:S05]  /*0070*/  @P0 EXIT ;  /* 0x000000000000094d */ /* 0x000fea0003800000 */
[----:B------:R-:W0:Y:S01]  /*0080*/  LDC.64 R4, c[0x0][0x380] ;  /* 0x0000e000ff047b82 */ /* 0x000e220000000a00 */
[----:B------:R-:W1:Y:S01]  /*0090*/  LDCU UR5, c[0x0][0x394] ;  /* 0x00007280ff0577ac */ /* 0x000e620008000800 */
[----:B------:R-:W2:Y:S01]  /*00a0*/  LDCU.64 UR8, c[0x0][0x358] ;  /* 0x00006b00ff0877ac */ /* 0x000ea20008000a00 */
[----:B-1----:R-:W-:-:S04]  /*00b0*/  IMAD R2, R2, UR5, RZ ;  /* 0x0000000502027c24 */ /* 0x002fc8000f8e02ff */
[----:B0-----:R-:W-:-:S05]  /*00c0*/  IMAD.WIDE R4, R2, 0x4, R4 ;  /* 0x0000000402047825 */ /* 0x001fca00078e0204 */
[----:B--2---:R0:W5:Y:S01]  /*00d0*/  LDG.E R0, desc[UR8][R4.64] ;  /* 0x0000000804007981 */ /* 0x004162000c1e1900 */
[----:B------:R-:W-:-:S09]  /*00e0*/  UISETP.GE.AND UP0, UPT, UR5, 0x2, UPT ;  /* 0x000000020500788c */ /* 0x000fd2000bf06270 */
[----:B0-----:R-:W-:Y:S05]  /*00f0*/  BRA.U !UP0, `(.L_x_0) ;  /* 0x0000000508ec7547 */ /* 0x001fea000b800000 */
[----:B------:R-:W-:Y:S01]  /*0100*/  UIADD3 UR4, UPT, UPT, UR5, -0x1, URZ ;  /* 0xffffffff05047890 */ /* 0x000fe2000fffe0ff */
[----:B------:R-:W-:Y:S01]  /*0110*/  IMAD.MOV.U32 R3, RZ, RZ, 0x1 ;  /* 0x00000001ff037424 */ /* 0x000fe200078e00ff */
[----:B------:R-:W-:Y:S02]  /*0120*/  UIADD3 UR5, UPT, UPT, UR5, -0x2, URZ ;  /* 0xfffffffe05057890 */ /* 0x000fe4000fffe0ff */
[----:B------:R-:W-:Y:S02]  /*0130*/  ULOP3.LUT UR6, UR4, 0xf, URZ, 0xc0, !UPT ;  /* 0x0000000f04067892 */ /* 0x000fe4000f8ec0ff */
[----:B------:R-:W-:-:S09]  /*0140*/  UISETP.GE.U32.AND UP0, UPT, UR5, 0xf, UPT ;  /* 0x0000000f0500788c */ /* 0x000fd2000bf06070 */
[----:B------:R-:W-:Y:S05]  /*0150*/  BRA.U !UP0, `(.L_x_1) ;  /* 0x0000000108e07547 */ /* 0x000fea000b800000 */
[----:B------:R-:W-:Y:S01]  /*0160*/  IMAD.MOV.U32 R9, RZ, RZ, 0x1 ;  /* 0x00000001ff097424 */ /* 0x000fe200078e00ff */
[----:B------:R-:W-:-:S12]  /*0170*/  ULOP3.LUT UR5, UR4, 0xfffffff0, URZ, 0xc0, !UPT ;  /* 0xfffffff004057892 */ /* 0x000fd8000f8ec0ff */
.L_x_2:
[----:B------:R-:W-:-:S05]  /*0180*/  IMAD.WIDE.U32 R6, R9, 0x4, R4 ;  /* 0x0000000409067825 */ /* 0x000fca00078e0004 */
[----:B------:R-:W2:Y:S04]  /*0190*/  LDG.E R17, desc[UR8][R6.64] ;  /* 0x0000000806117981 */ /* 0x000ea8000c1e1900 */
[----:B------:R-:W3:Y:S04]  /*01a0*/  LDG.E R19, desc[UR8][R6.64+0x4] ;  /* 0x0000040806137981 */ /* 0x000ee8000c1e1900 */
[----:B------:R-:W4:Y:S04]  /*01b0*/  LDG.E R21, desc[UR8][R6.64+0x8] ;  /* 0x0000080806157981 */ /* 0x000f28000c1e1900 */
        /* <DEDUP_REMOVED lines=12> */
[----:B------:R-:W4:Y:S01]  /*0280*/  LDG.E R16, desc[UR8][R6.64+0x3c] ;  /* 0x00003c0806107981 */ /* 0x000f22000c1e1900 */
[----:B--2--5:R-:W-:-:S04]  /*0290*/  FSETP.GT.AND P0, PT, R17, R0, PT ;  /* 0x000000001100720b */ /* 0x024fc80003f04000 */
[----:B------:R-:W-:-:S04]  /*02a0*/  FSEL R0, R17, R0, P0 ;  /* 0x0000000011007208 */ /* 0x000fc80000000000 */
[----:B---3--:R-:W-:-:S04]  /*02b0*/  FSETP.GT.AND P0, PT, R19, R0, PT ;  /* 0x000000001300720b */ /* 0x008fc80003f04000 */
[----:B------:R-:W-:-:S04]  /*02c0*/  FSEL R0, R19, R0, P0 ;  /* 0x0000000013007208 */ /* 0x000fc80000000000 */
[----:B----4-:R-:W-:-:S04]  /*02d0*/  FSETP.GT.AND P0, PT, R21, R0, PT ;  /* 0x000000001500720b */ /* 0x010fc80003f04000 */
[----:B------:R-:W-:-:S04]  /*02e0*/  FSEL R0, R21, R0, P0 ;  /* 0x0000000015007208 */ /* 0x000fc80000000000 */
[----:B------:R-:W-:-:S04]  /*02f0*/  FSETP.GT.AND P0, PT, R23, R0, PT ;  /* 0x000000001700720b */ /* 0x000fc80003f04000 */
        /* <DEDUP_REMOVED lines=8> */
[----:B------:R-:W-:Y:S01]  /*0380*/  FSEL R15, R15, R0, P0 ;  /* 0x000000000f0f7208 */ /* 0x000fe20000000000 */
[C---:B------:R-:W-:Y:S02]  /*0390*/  VIADD R0, R9.reuse, 0xf ;  /* 0x0000000f09007836 */ /* 0x040fe40000000000 */
[----:B------:R-:W-:Y:S01]  /*03a0*/  VIADD R9, R9, 0x10 ;  /* 0x0000001009097836 */ /* 0x000fe20000000000 */
[-C--:B------:R-:W-:Y:S02]  /*03b0*/  FSETP.GT.AND P0, PT, R14, R15.reuse, PT ;  /* 0x0000000f0e00720b */ /* 0x080fe40003f04000 */
[----:B------:R-:W-:Y:S02]  /*03c0*/  ISETP.NE.AND P1, PT, R0, UR5, PT ;  /* 0x0000000500007c0c */ /* 0x000fe4000bf25270 */
        /* <DEDUP_REMOVED lines=15> */
[----:B------:R-:W-:Y:S08]  /*04c0*/  @P1 BRA `(.L_x_2) ;  /* 0xfffffffc002c1947 */ /* 0x000ff0000383ffff */
[----:B------:R-:W-:-:S07]  /*04d0*/  IMAD.MOV.U32 R3, RZ, RZ, R9 ;  /* 0x000000ffff037224 */ /* 0x000fce00078e0009 */
.L_x_1:
[----:B------:R-:W-:-:S09]  /*04e0*/  UISETP.NE.AND UP0, UPT, UR6, URZ, UPT ;  /* 0x000000ff0600728c */ /* 0x000fd2000bf05270 */
[----:B------:R-:W-:Y:S05]  /*04f0*/  BRA.U !UP0, `(.L_x_0) ;  /* 0x0000000108ec7547 */ /* 0x000fea000b800000 */
[----:B------:R-:W-:Y:S02]  /*0500*/  UISETP.GE.U32.AND UP0, UPT, UR6, 0x8, UPT ;  /* 0x000000080600788c */ /* 0x000fe4000bf06070 */
[----:B------:R-:W-:-:S04]  /*0510*/  ULOP3.LUT UR7, UR4, 0x7, URZ, 0xc0, !UPT ;  /* 0x0000000704077892 */ /* 0x000fc8000f8ec0ff */
[----:B------:R-:W-:-:S03]  /*0520*/  UISETP.NE.AND UP1, UPT, UR7, URZ, UPT ;  /* 0x000000ff0700728c */ /* 0x000fc6000bf25270 */
[----:B------:R-:W-:Y:S08]  /*0530*/  BRA.U !UP0, `(.L_x_3) ;  /* 0x0000000108687547 */ /* 0x000ff0000b800000 */
[----:B------:R-:W-:-:S05]  /*0540*/  IMAD.WIDE R6, R3, 0x4, R4 ;  /* 0x0000000403067825 */ /* 0x000fca00078e0204 */
[----:B------:R-:W2:Y:S04]  /*0550*/  LDG.E R9, desc[UR8][R6.64] ;  /* 0x0000000806097981 */ /* 0x000ea8000c1e1900 */
[----:B------:R-:W3:Y:S04]  /*0560*/  LDG.E R11, desc[UR8][R6.64+0x4] ;  /* 0x00000408060b7981 */ /* 0x000ee8000c1e1900 */
[----:B------:R-:W4:Y:S04]  /*0570*/  LDG.E R13, desc[UR8][R6.64+0x8] ;  /* 0x00000808060d7981 */ /* 0x000f28000c1e1900 */
[----:B------:R-:W4:Y:S04]  /*0580*/  LDG.E R15, desc[UR8][R6.64+0xc] ;  /* 0x00000c08060f7981 */ /* 0x000f28000c1e1900 */
[----:B------:R-:W4:Y:S04]  /*0590*/  LDG.E R17, desc[UR8][R6.64+0x10] ;  /* 0x0000100806117981 */ /* 0x000f28000c1e1900 */
[----:B------:R-:W4:Y:S04]  /*05a0*/  LDG.E R19, desc[UR8][R6.64+0x14] ;  /* 0x0000140806137981 */ /* 0x000f28000c1e1900 */
[----:B------:R-:W4:Y:S04]  /*05b0*/  LDG.E R21, desc[UR8][R6.64+0x18] ;  /* 0x0000180806157981 */ /* 0x000f28000c1e1900 */
[----:B------:R-:W4:Y:S01]  /*05c0*/  LDG.E R23, desc[UR8][R6.64+0x1c] ;  /* 0x00001c0806177981 */ /* 0x000f22000c1e1900 */
[----:B------:R-:W-:Y:S01]  /*05d0*/  VIADD R3, R3, 0x8 ;  /* 0x0000000803037836 */ /* 0x000fe20000000000 */
        /* <DEDUP_REMOVED lines=15> */
[----:B------:R-:W-:-:S09]  /*06d0*/  FSEL R0, R23, R0, P0 ;  /* 0x0000000017007208 */ /* 0x000fd20000000000 */
.L_x_3:
        /* <DEDUP_REMOVED lines=18> */
[----:B------:R-:W-:-:S09]  /*0800*/  FSEL R0, R15, R0, P0 ;  /* 0x000000000f007208 */ /* 0x000fd20000000000 */
.L_x_4:
[----:B------:R-:W-:Y:S05]  /*0810*/  BRA.U !UP1, `(.L_x_0) ;  /* 0x0000000109247547 */ /* 0x000fea000b800000 */
[----:B------:R-:W-:-:S05]  /*0820*/  UMOV UR4, URZ ;  /* 0x000000ff00047c82 */ /* 0x000fca0008000000 */
.L_x_5:
[----:B------:R-:W-:-:S06]  /*0830*/  IMAD.WIDE R6, R3, 0x4, R4 ;  /* 0x0000000403067825 */ /* 0x000fcc00078e0204 */
[----:B------:R-:W2:Y:S01]  /*0840*/  LDG.E R7, desc[UR8][R6.64] ;  /* 0x0000000806077981 */ /* 0x000ea2000c1e1900 */
[----:B------:R-:W-:Y:S01]  /*0850*/  UIADD3 UR4, UPT, UPT, UR4, 0x1, URZ ;  /* 0x0000000104047890 */ /* 0x000fe2000fffe0ff */
[----:B------:R-:W-:-:S03]  /*0860*/  VIADD R3, R3, 0x1 ;  /* 0x0000000103037836 */ /* 0x000fc60000000000 */
[----:B------:R-:W-:Y:S01]  /*0870*/  UISETP.NE.AND UP0, UPT, UR4, UR5, UPT ;  /* 0x000000050400728c */ /* 0x000fe2000bf05270 */
[----:B--2--5:R-:W-:-:S04]  /*0880*/  FSETP.GT.AND P0, PT, R7, R0, PT ;  /* 0x000000000700720b */ /* 0x024fc80003f04000 */
[----:B------:R-:W-:-:S04]  /*0890*/  FSEL R0, R7, R0, P0 ;  /* 0x0000000007007208 */ /* 0x000fc80000000000 */
[----:B------:R-:W-:Y:S05]  /*08a0*/  BRA.U UP0, `(.L_x_5) ;  /* 0xfffffffd00e07547 */ /* 0x000fea000b83ffff */
.L_x_0:
[----:B------:R-:W0:Y:S01]  /*08b0*/  LDCU UR5, c[0x0][0x394] ;  /* 0x00007280ff0577ac */ /* 0x000e220008000800 */
[----:B------:R-:W-:Y:S01]  /*08c0*/  IMAD.MOV.U32 R3, RZ, RZ, RZ ;  /* 0x000000ffff037224 */ /* 0x000fe200078e00ff */
[----:B------:R-:W0:Y:S02]  /*08d0*/  LDCU UR4, c[0x0][0x398] ;  /* 0x00007300ff0477ac */ /* 0x000e240008000800 */
[----:B0-----:R-:W-:-:S04]  /*08e0*/  UISETP.LT.AND UP0, UPT, UR5, UR4, UPT ;  /* 0x000000040500728c */ /* 0x001fc8000bf01270 */
[----:B------:R-:W-:-:S04]  /*08f0*/  USEL UR4, UR5, UR4, UP0 ;  /* 0x0000000405047287 */ /* 0x000fc80008000000 */
[----:B------:R-:W-:Y:S02]  /*0900*/  UISETP.GE.AND UP0, UPT, UR4, 0x1, UPT ;  /* 0x000000010400788c */ /* 0x000fe4000bf06270 */
[----:B------:R-:W-:-:S07]  /*0910*/  ISETP.LT.AND P1, PT, RZ, UR4, PT ;  /* 0x00000004ff007c0c */ /* 0x000fce000bf21270 */
[----:B------:R-:W-:Y:S06]  /*0920*/  BRA.U !UP0, `(.L_x_6) ;  /* 0x0000000108887547 */ /* 0x000fec000b800000 */
[----:B------:R-:W-:Y:S01]  /*0930*/  IMAD.MOV.U32 R3, RZ, RZ, RZ ;  /* 0x000000ffff037224 */ /* 0x000fe200078e00ff */
[----:B------:R-:W-:-:S06]  /*0940*/  UMOV UR4, URZ ;  /* 0x000000ff00047c82 */ /* 0x000fcc0008000000 */
.L_x_8:
[----:B------:R-:W0:Y:S01]  /*0950*/  LDC.64 R4, c[0x0][0x380] ;  /* 0x0000e000ff047b82 */ /* 0x000e220000000a00 */
[----:B------:R-:W-:Y:S01]  /*0960*/  VIADD R16, R2, UR4 ;  /* 0x0000000402107c36 */ /* 0x000fe20008000000 */
[----:B------:R-:W-:Y:S01]  /*0970*/  CS2R R10, SRZ ;  /* 0x00000000000a7805 */ /* 0x000fe2000001ff00 */
[----:B------:R-:W1:Y:S01]  /*0980*/  LDCU UR6, c[0x0][0x394] ;  /* 0x00007280ff0677ac */ /* 0x000e620008000800 */
[----:B------:R-:W2:Y:S04]  /*0990*/  LDCU UR5, c[0x0][0x398] ;  /* 0x00007300ff0577ac */ /* 0x000ea80008000800 */
[----:B----4-:R-:W3:Y:S02]  /*09a0*/  LDC.64 R6, c[0x0][0x388] ;  /* 0x0000e200ff067b82 */ /* 0x010ee40000000a00 */
.L_x_7:
[----:B----4-:R-:W-:-:S04]  /*09b0*/  IMAD.IADD R13, R16, 0x1, R11 ;  /* 0x00000001100d7824 */ /* 0x010fc800078e020b */
[----:B0-----:R-:W-:-:S06]  /*09c0*/  IMAD.WIDE R8, R13, 0x4, R4 ;  /* 0x000000040d087825 */ /* 0x001fcc00078e0204 */
[----:B------:R-:W4:Y:S01]  /*09d0*/  LDG.E R9, desc[UR8][R8.64] ;  /* 0x0000000808097981 */ /* 0x000f22000c1e1900 */
[----:B------:R-:W-:Y:S02]  /*09e0*/  IMAD.MOV.U32 R15, RZ, RZ, 0x3bbb989d ;  /* 0x3bbb989dff0f7424 */ /* 0x000fe400078e00ff */
[----:B------:R-:W-:Y:S02]  /*09f0*/  IMAD.MOV.U32 R17, RZ, RZ, 0x437c0000 ;  /* 0x437c0000ff117424 */ /* 0x000fe400078e00ff */
[----:B------:R-:W-:-:S05]  /*0a00*/  VIADD R11, R11, 0x1 ;  /* 0x000000010b0b7836 */ /* 0x000fca0000000000 */
[----:B--2---:R-:W-:Y:S01]  /*0a10*/  ISETP.GE.AND P0, PT, R11, UR5, PT ;  /* 0x000000050b007c0c */ /* 0x004fe2000bf06270 */
[----:B----45:R-:W-:Y:S01]  /*0a20*/  FADD R12, R9, -R0 ;  /* 0x80000000090c7221 */ /* 0x030fe20000000000 */
[----:B---3--:R-:W-:-:S04]  /*0a30*/  IMAD.WIDE R8, R13, 0x4, R6 ;  /* 0x000000040d087825 */ /* 0x008fc800078e0206 */
[----:B------:R-:W-:-:S04]  /*0a40*/  FFMA.SAT R14, R12, R15, 0.5 ;  /* 0x3f0000000c0e7423 */ /* 0x000fc8000000200f */
[----:B------:R-:W-:-:S04]  /*0a50*/  FFMA.RM R14, R14, R17, 12582913 ;  /* 0x4b4000010e0e7423 */ /* 0x000fc80000004011 */
[C---:B------:R-:W-:Y:S01]  /*0a60*/  FADD R15, R14.reuse, -12583039 ;  /* 0xcb40007f0e0f7421 */ /* 0x040fe20000000000 */
[----:B------:R-:W-:-:S03]  /*0a70*/  IMAD.SHL.U32 R14, R14, 0x800000, RZ ;  /* 0x008000000e0e7824 */ /* 0x000fc600078e00ff */
[----:B------:R-:W-:-:S04]  /*0a80*/  FFMA R15, R12, 1.4426950216293334961, -R15 ;  /* 0x3fb8aa3b0c0f7823 */ /* 0x000fc8000000080f */
[----:B------:R-:W-:Y:S01]  /*0a90*/  FFMA R15, R12, 1.925963033500011079e-08, R15 ;  /* 0x32a570600c0f7823 */ /* 0x000fe2000000000f */
[----:B------:R-:W-:-:S05]  /*0aa0*/  VIADD R12, R11, UR4 ;  /* 0x000000040b0c7c36 */ /* 0x000fca0008000000 */
[----:B------:R-:W0:Y:S01]  /*0ab0*/  MUFU.EX2 R15, R15 ;  /* 0x0000000f000f7308 */ /* 0x000e220000000800 */
[----:B-1----:R-:W-:Y:S01]  /*0ac0*/  ISETP.LT.AND P2, PT, R12, UR6, PT ;  /* 0x000000060c007c0c */ /* 0x002fe2000bf41270 */
[----:B0-----:R-:W-:-:S04]  /*0ad0*/  FMUL R13, R14, R15 ;  /* 0x0000000f0e0d7220 */ /* 0x001fc80000400000 */
[----:B------:R-:W-:Y:S01]  /*0ae0*/  FADD R10, R13, R10 ;  /* 0x0000000a0d0a7221 */ /* 0x000fe20000000000 */
[----:B------:R4:W-:Y:S07]  /*0af0*/  STG.E desc[UR8][R8.64], R13 ;  /* 0x0000000d08007986 */ /* 0x0009ee000c101908 */
[----:B------:R-:W-:Y:S05]  /*0b00*/  @!P0 BRA P2, `(.L_x_7) ;  /* 0xfffffffc00a88947 */ /* 0x000fea000103ffff */
[----:B------:R-:W-:Y:S01]  /*0b10*/  UIADD3 UR4, UPT, UPT, UR4, UR5, URZ ;  /* 0x0000000504047290 */ /* 0x000fe2000fffe0ff */
[----:B------:R-:W-:-:S03]  /*0b20*/  FADD R3, R10, R3 ;  /* 0x000000030a037221 */ /* 0x000fc60000000000 */
[----:B------:R-:W-:-:S09]  /*0b30*/  UISETP.GE.AND UP0, UPT, UR4, UR6, UPT ;  /* 0x000000060400728c */ /* 0x000fd2000bf06270 */
[----:B------:R-:W-:Y:S05]  /*0b40*/  BRA.U !UP0, `(.L_x_8) ;  /* 0xfffffffd08807547 */ /* 0x000fea000b83ffff */
.L_x_6:
[----:B------:R-:W-:Y:S05]  /*0b50*/  @!P1 EXIT ;  /* 0x000000000000994d */ /* 0x000fea0003800000 */
[----:B------:R-:W-:-:S05]  /*0b60*/  UMOV UR4, URZ ;  /* 0x000000ff00047c82 */ /* 0x000fca0008000000 */
.L_x_12:
[----:B------:R-:W0:Y:S01]  /*0b70*/  LDC R15, c[0x0][0x394] ;  /* 0x0000e500ff0f7b82 */ /* 0x000e220000000800 */
[----:B------:R-:W1:Y:S01]  /*0b80*/  LDCU UR5, c[0x0][0x398] ;  /* 0x00007300ff0577ac */ /* 0x000e620008000800 */
[----:B----4-:R-:W-:Y:S01]  /*0b90*/  VIADD R9, R2, UR4 ;  /* 0x0000000402097c36 */ /* 0x010fe20008000000 */
[----:B------:R-:W2:Y:S05]  /*0ba0*/  LDCU UR7, c[0x0][0x394] ;  /* 0x00007280ff0777ac */ /* 0x000eaa0008000800 */
[----:B------:R-:W3:Y:S01]  /*0bb0*/  LDC R14, c[0x0][0x398] ;  /* 0x0000e600ff0e7b82 */ /* 0x000ee20000000800 */
[----:B------:R-:W-:-:S07]  /*0bc0*/  UMOV UR6, UR4 ;  /* 0x0000000400067c82 */ /* 0x000fce0008000000 */
[----:B------:R-:W4:Y:S01]  /*0bd0*/  LDC.64 R4, c[0x0][0x388] ;  /* 0x0000e200ff047b82 */ /* 0x000f220000000a00 */
[----:B-1----:R-:W-:-:S03]  /*0be0*/  UIADD3 UR4, UPT, UPT, UR4, UR5, URZ ;  /* 0x0000000504047290 */ /* 0x002fc6000fffe0ff */
[----:B------:R-:W-:Y:S01]  /*0bf0*/  UMOV UR5, URZ ;  /* 0x000000ff00057c82 */ /* 0x000fe20008000000 */
[----:B--2---:R-:W-:-:S11]  /*0c00*/  UISETP.GE.AND UP0, UPT, UR4, UR7, UPT ;  /* 0x000000070400728c */ /* 0x004fd6000bf06270 */
.L_x_11:
[----:B----4-:R-:W-:-:S05]  /*0c10*/  IMAD.WIDE R6, R9, 0x4, R4 ;  /* 0x0000000409067825 */ /* 0x010fca00078e0204 */
[----:B-----5:R-:W2:Y:S01]  /*0c20*/  LDG.E R0, desc[UR8][R6.64] ;  /* 0x0000000806007981 */ /* 0x020ea2000c1e1900 */
[----:B------:R-:W1:Y:S01]  /*0c30*/  MUFU.RCP R8, R3 ;  /* 0x0000000300087308 */ /* 0x000e620000001000 */
[----:B------:R-:W-:Y:S01]  /*0c40*/  BSSY.RECONVERGENT B0, `(.L_x_9) ;  /* 0x000000b000007945 */ /* 0x000fe20003800200 */
[----:B-1----:R-:W-:-:S04]  /*0c50*/  FFMA R11, R8, -R3, 1 ;  /* 0x3f800000080b7423 */ /* 0x002fc80000000803 */
[----:B------:R-:W-:Y:S02]  /*0c60*/  FFMA R11, R8, R11, R8 ;  /* 0x0000000b080b7223 */ /* 0x000fe40000000008 */
[----:B--2---:R-:W1:Y:S02]  /*0c70*/  FCHK P0, R0, R3 ;  /* 0x0000000300007302 */ /* 0x004e640000000000 */
[----:B------:R-:W-:-:S04]  /*0c80*/  FFMA R8, R0, R11, RZ ;  /* 0x0000000b00087223 */ /* 0x000fc800000000ff */
[----:B------:R-:W-:-:S04]  /*0c90*/  FFMA R10, R8, -R3, R0 ;  /* 0x80000003080a7223 */ /* 0x000fc80000000000 */
[----:B------:R-:W-:Y:S01]  /*0ca0*/  FFMA R11, R11, R10, R8 ;  /* 0x0000000a0b0b7223 */ /* 0x000fe20000000008 */
[----:B-1----:R-:W-:Y:S06]  /*0cb0*/  @!P0 BRA `(.L_x_10) ;  /* 0x00000000000c8947 */ /* 0x002fec0003800000 */
[----:B------:R-:W-:-:S07]  /*0cc0*/  MOV R8, 0xce0 ;  /* 0x00000ce000087802 */ /* 0x000fce0000000f00 */
[----:B0--3--:R-:W-:Y:S05]  /*0cd0*/  CALL.REL.NOINC `($__internal_0_$__cuda_sm3x_div_rn_noftz_f32_slowpath) ;  /* 0x00000000002c7944 */ /* 0x009fea0003c00000 */
[----:B------:R-:W-:-:S07]  /*0ce0*/  IMAD.MOV.U32 R11, RZ, RZ, R0 ;  /* 0x000000ffff0b7224 */ /* 0x000fce00078e0000 */
.L_x_10:
[----:B------:R-:W-:Y:S05]  /*0cf0*/  BSYNC.RECONVERGENT B0 ;  /* 0x0000000000007941 */ /* 0x000fea0003800200 */
.L_x_9:
[----:B------:R-:W-:Y:S01]  /*0d00*/  UIADD3 UR5, UPT, UPT, UR5, 0x1, URZ ;  /* 0x0000000105057890 */ /* 0x000fe2000fffe0ff */
[----:B------:R1:W-:Y:S01]  /*0d10*/  STG.E desc[UR8][R6.64], R11 ;  /* 0x0000000b06007986 */ /* 0x0003e2000c101908 */
[----:B------:R-:W-:Y:S01]  /*0d20*/  UIADD3 UR6, UPT, UPT, UR6, 0x1, URZ ;  /* 0x0000000106067890 */ /* 0x000fe2000fffe0ff */
[----:B------:R-:W-:-:S03]  /*0d30*/  VIADD R9, R9, 0x1 ;  /* 0x0000000109097836 */ /* 0x000fc60000000000 */
[----:B---3--:R-:W-:Y:S02]  /*0d40*/  ISETP.LE.AND P0, PT, R14, UR5, PT ;  /* 0x000000050e007c0c */ /* 0x008fe4000bf03270 */
[----:B0-----:R-:W-:-:S13]  /*0d50*/  ISETP.GT.AND P1, PT, R15, UR6, PT ;  /* 0x000000060f007c0c */ /* 0x001fda000bf24270 */
[----:B-1----:R-:W-:Y:S05]  /*0d60*/  @!P0 BRA P1, `(.L_x_11) ;  /* 0xfffffffc00a88947 */ /* 0x002fea000083ffff */
[----:B------:R-:W-:Y:S05]  /*0d70*/  BRA.U !UP0, `(.L_x_12) ;  /* 0xfffffffd087c7547 */ /* 0x000fea000b83ffff */
[----:B------:R-:W-:Y:S05]  /*0d80*/  EXIT ;  /* 0x000000000000794d */ /* 0x000fea0003800000 */
        .weak           $__internal_0_$__cuda_sm3x_div_rn_noftz_f32_slowpath
        .type           $__internal_0_$__cuda_sm3x_div_rn_noftz_f32_slowpath,@function
        .size           $__internal_0_$__cuda_sm3x_div_rn_noftz_f32_slowpath,(.L_x_72 - $__internal_0_$__cuda_sm3x_div_rn_noftz_f32_slowpath)
$__internal_0_$__cuda_sm3x_div_rn_noftz_f32_slowpath:
[--C-:B------:R-:W-:Y:S01]  /*0d90*/  SHF.R.U32.HI R11, RZ, 0x17, R3.reuse ;  /* 0x00000017ff0b7819 */ /* 0x100fe20000011603 */
[----:B------:R-:W-:Y:S01]  /*0da0*/  BSSY.RECONVERGENT B1, `(.L_x_13) ;  /* 0x0000064000017945 */ /* 0x000fe20003800200 */
[--C-:B------:R-:W-:Y:S01]  /*0db0*/  SHF.R.U32.HI R10, RZ, 0x17, R0.reuse ;  /* 0x00000017ff0a7819 */ /* 0x100fe20000011600 */
[----:B------:R-:W-:Y:S01]  /*0dc0*/  IMAD.MOV.U32 R12, RZ, RZ, R0 ;  /* 0x000000ffff0c7224 */ /* 0x000fe200078e0000 */
[----:B------:R-:W-:Y:S01]  /*0dd0*/  LOP3.LUT R11, R11, 0xff, RZ, 0xc0, !PT ;  /* 0x000000ff0b0b7812 */ /* 0x000fe200078ec0ff */
[----:B------:R-:W-:Y:S01]  /*0de0*/  IMAD.MOV.U32 R13, RZ, RZ, R3 ;  /* 0x000000ffff0d7224 */ /* 0x000fe200078e0003 */
[----:B------:R-:W-:-:S03]  /*0df0*/  LOP3.LUT R16, R10, 0xff, RZ, 0xc0, !PT ;  /* 0x000000ff0a107812 */ /* 0x000fc600078ec0ff */
[----:B------:R-:W-:Y:S02]  /*0e00*/  VIADD R18, R11, 0xffffffff ;  /* 0xffffffff0b127836 */ /* 0x000fe40000000000 */
[----:B------:R-:W-:-:S03]  /*0e10*/  VIADD R17, R16, 0xffffffff ;  /* 0xffffffff10117836 */ /* 0x000fc60000000000 */
[----:B------:R-:W-:-:S04]  /*0e20*/  ISETP.GT.U32.AND P0, PT, R18, 0xfd, PT ;  /* 0x000000fd1200780c */ /* 0x000fc80003f04070 */
[----:B------:R-:W-:-:S13]  /*0e30*/  ISETP.GT.U32.OR P0, PT, R17, 0xfd, P0 ;  /* 0x000000fd1100780c */ /* 0x000fda0000704470 */
[----:B------:R-:W-:Y:S01]  /*0e40*/  @!P0 IMAD.MOV.U32 R10, RZ, RZ, RZ ;  /* 0x000000ffff0a8224 */ /* 0x000fe200078e00ff */
[----:B------:R-:W-:Y:S06]  /*0e50*/  @!P0 BRA `(.L_x_14) ;  /* 0x00000000005c8947 */ /* 0x000fec0003800000 */
[----:B------:R-:W-:Y:S02]  /*0e60*/  FSETP.GTU.FTZ.AND P1, PT, |R3|, +INF , PT ;  /* 0x7f8000000300780b */ /* 0x000fe40003f3c200 */
[----:B------:R-:W-:-:S04]  /*0e70*/  FSETP.GTU.FTZ.AND P0, PT, |R0|, +INF , PT ;  /* 0x7f8000000000780b */ /* 0x000fc80003f1c200 */
[----:B------:R-:W-:-:S13]  /*0e80*/  PLOP3.LUT P0, PT, P0, P1, PT, 0xf8, 0x8f ;  /* 0x00000000008f781c */ /* 0x000fda0000703f70 */
[----:B------:R-:W-:Y:S05]  /*0e90*/  @P0 BRA `(.L_x_15) ;  /* 0x00000004004c0947 */ /* 0x000fea0003800000 */
[----:B------:R-:W-:-:S13]  /*0ea0*/  LOP3.LUT P0, RZ, R13, 0x7fffffff, R12, 0xc8, !PT ;  /* 0x7fffffff0dff7812 */ /* 0x000fda000780c80c */
[----:B------:R-:W-:Y:S05]  /*0eb0*/  @!P0 BRA `(.L_x_16) ;  /* 0x00000004003c8947 */ /* 0x000fea0003800000 */
[C---:B------:R-:W-:Y:S02]  /*0ec0*/  FSETP.NEU.FTZ.AND P2, PT, |R0|.reuse, +INF , PT ;  /* 0x7f8000000000780b */ /* 0x040fe40003f5d200 */
[----:B------:R-:W-:Y:S02]  /*0ed0*/  FSETP.NEU.FTZ.AND P1, PT, |R3|, +INF , PT ;  /* 0x7f8000000300780b */ /* 0x000fe40003f3d200 */
[----:B------:R-:W-:-:S11]  /*0ee0*/  FSETP.NEU.FTZ.AND P0, PT, |R0|, +INF , PT ;  /* 0x7f8000000000780b */ /* 0x000fd60003f1d200 */
[----:B------:R-:W-:Y:S05]  /*0ef0*/  @!P1 BRA !P2, `(.L_x_16) ;  /* 0x00000004002c9947 */ /* 0x000fea0005000000 */
[----:B------:R-:W-:-:S04]  /*0f00*/  LOP3.LUT P2, RZ, R12, 0x7fffffff, RZ, 0xc0, !PT ;  /* 0x7fffffff0cff7812 */ /* 0x000fc8000784c0ff */
[----:B------:R-:W-:-:S13]  /*0f10*/  PLOP3.LUT P1, PT, P1, P2, PT, 0x2f, 0xf2 ;  /* 0x0000000000f2781c */ /* 0x000fda0000f24577 */
[----:B------:R-:W-:Y:S05]  /*0f20*/  @P1 BRA `(.L_x_17) ;  /* 0x0000000400181947 */ /* 0x000fea0003800000 */
[----:B------:R-:W-:-:S04]  /*0f30*/  LOP3.LUT P1, RZ, R13, 0x7fffffff, RZ, 0xc0, !PT ;  /* 0x7fffffff0dff7812 */ /* 0x000fc8000782c0ff */
[----:B------:R-:W-:-:S13]  /*0f40*/  PLOP3.LUT P0, PT, P0, P1, PT, 0x2f, 0xf2 ;  /* 0x0000000000f2781c */ /* 0x000fda0000702577 */
[----:B------:R-:W-:Y:S05]  /*0f50*/  @P0 BRA `(.L_x_18) ;  /* 0x0000000400000947 */ /* 0x000fea0003800000 */
[----:B------:R-:W-:Y:S02]  /*0f60*/  ISETP.GE.AND P0, PT, R17, RZ, PT ;  /* 0x000000ff1100720c */ /* 0x000fe40003f06270 */
[----:B------:R-:W-:-:S11]  /*0f70*/  ISETP.GE.AND P1, PT, R18, RZ, PT ;  /* 0x000000ff1200720c */ /* 0x000fd60003f26270 */
[----:B------:R-:W-:Y:S02]  /*0f80*/  @P0 IMAD.MOV.U32 R10, RZ, RZ, RZ ;  /* 0x000000ffff0a0224 */ /* 0x000fe400078e00ff */
[----:B------:R-:W-:Y:S01]  /*0f90*/  @!P0 FFMA R12, R0, 1.84467440737095516160e+19, RZ ;  /* 0x5f800000000c8823 */ /* 0x000fe200000000ff */
[----:B------:R-:W-:Y:S02]  /*0fa0*/  @!P0 IMAD.MOV.U32 R10, RZ, RZ, -0x40 ;  /* 0xffffffc0ff0a8424 */ /* 0x000fe400078e00ff */
[----:B------:R-:W-:Y:S02]  /*0fb0*/  @!P1 FFMA R13, R3, 1.84467440737095516160e+19, RZ ;  /* 0x5f800000030d9823 */ /* 0x000fe400000000ff */
[----:B------:R-:W-:-:S07]  /*0fc0*/  @!P1 VIADD R10, R10, 0x40 ;  /* 0x000000400a0a9836 */ /* 0x000fce0000000000 */
.L_x_14:
[----:B------:R-:W-:Y:S01]  /*0fd0*/  LEA R0, R11, 0xc0800000, 0x17 ;  /* 0xc08000000b007811 */ /* 0x000fe200078eb8ff */
[----:B------:R-:W-:Y:S01]  /*0fe0*/  VIADD R16, R16, 0xffffff81 ;  /* 0xffffff8110107836 */ /* 0x000fe20000000000 */
[----:B------:R-:W-:Y:S03]  /*0ff0*/  BSSY.RECONVERGENT B2, `(.L_x_19) ;  /* 0x0000035000027945 */ /* 0x000fe60003800200 */
[----:B------:R-:W-:Y:S02]  /*1000*/  IMAD.IADD R17, R13, 0x1, -R0 ;  /* 0x000000010d117824 */ /* 0x000fe400078e0a00 */
[C---:B------:R-:W-:Y:S02]  /*1010*/  IMAD R0, R16.reuse, -0x800000, R12 ;  /* 0xff80000010007824 */ /* 0x040fe400078e020c */
[----:B------:R0:W1:Y:S01]  /*1020*/  MUFU.RCP R13, R17 ;  /* 0x00000011000d7308 */ /* 0x0000620000001000 */
[----:B------:R-:W-:Y:S01]  /*1030*/  FADD.FTZ R19, -R17, -RZ ;  /* 0x800000ff11137221 */ /* 0x000fe20000010100 */
[----:B0-----:R-:W-:-:S05]  /*1040*/  IADD3 R17, PT, PT, R16, 0x7f, -R11 ;  /* 0x0000007f10117810 */ /* 0x001fca0007ffe80b */
[----:B------:R-:W-:Y:S02]  /*1050*/  IMAD.IADD R17, R17, 0x1, R10 ;  /* 0x0000000111117824 */ /* 0x000fe400078e020a */
[----:B-1----:R-:W-:-:S04]  /*1060*/  FFMA R18, R13, R19, 1 ;  /* 0x3f8000000d127423 */ /* 0x002fc80000000013 */
[----:B------:R-:W-:-:S04]  /*1070*/  FFMA R13, R13, R18, R13 ;  /* 0x000000120d0d7223 */ /* 0x000fc8000000000d */
[----:B------:R-:W-:-:S04]  /*1080*/  FFMA R12, R0, R13, RZ ;  /* 0x0000000d000c7223 */ /* 0x000fc800000000ff */
[----:B------:R-:W-:-:S04]  /*1090*/  FFMA R18, R19, R12, R0 ;  /* 0x0000000c13127223 */ /* 0x000fc80000000000 */
[----:B------:R-:W-:-:S04]  /*10a0*/  FFMA R18, R13, R18, R12 ;  /* 0x000000120d127223 */ /* 0x000fc8000000000c */
[----:B------:R-:W-:-:S04]  /*10b0*/  FFMA R19, R19, R18, R0 ;  /* 0x0000001213137223 */ /* 0x000fc80000000000 */
[----:B------:R-:W-:-:S05]  /*10c0*/  FFMA R0, R13, R19, R18 ;  /* 0x000000130d007223 */ /* 0x000fca0000000012 */
[----:B------:R-:W-:-:S04]  /*10d0*/  SHF.R.U32.HI R11, RZ, 0x17, R0 ;  /* 0x00000017ff0b7819 */ /* 0x000fc80000011600 */
[----:B------:R-:W-:-:S05]  /*10e0*/  LOP3.LUT R11, R11, 0xff, RZ, 0xc0, !PT ;  /* 0x000000ff0b0b7812 */ /* 0x000fca00078ec0ff */
[----:B------:R-:W-:-:S04]  /*10f0*/  IMAD.IADD R16, R11, 0x1, R17 ;  /* 0x000000010b107824 */ /* 0x000fc800078e0211 */
[----:B------:R-:W-:-:S05]  /*1100*/  VIADD R10, R16, 0xffffffff ;  /* 0xffffffff100a7836 */ /* 0x000fca0000000000 */
[----:B------:R-:W-:-:S13]  /*1110*/  ISETP.GE.U32.AND P0, PT, R10, 0xfe, PT ;  /* 0x000000fe0a00780c */ /* 0x000fda0003f06070 */
[----:B------:R-:W-:Y:S05]  /*1120*/  @!P0 BRA `(.L_x_20) ;  /* 0x0000000000808947 */ /* 0x000fea0003800000 */
[----:B------:R-:W-:-:S13]  /*1130*/  ISETP.GT.AND P0, PT, R16, 0xfe, PT ;  /* 0x000000fe1000780c */ /* 0x000fda0003f04270 */
[----:B------:R-:W-:Y:S05]  /*1140*/  @P0 BRA `(.L_x_21) ;  /* 0x00000000006c0947 */ /* 0x000fea0003800000 */
[----:B------:R-:W-:-:S13]  /*1150*/  ISETP.GE.AND P0, PT, R16, 0x1, PT ;  /* 0x000000011000780c */ /* 0x000fda0003f06270 */
[----:B------:R-:W-:Y:S05]  /*1160*/  @P0 BRA `(.L_x_22) ;  /* 0x0000000000740947 */ /* 0x000fea0003800000 */
[----:B------:R-:W-:Y:S02]  /*1170*/  ISETP.GE.AND P0, PT, R16, -0x18, PT ;  /* 0xffffffe81000780c */ /* 0x000fe40003f06270 */
[----:B------:R-:W-:-:S11]  /*1180*/  LOP3.LUT R0, R0, 0x80000000, RZ, 0xc0, !PT ;  /* 0x8000000000007812 */ /* 0x000fd600078ec0ff */
[----:B------:R-:W-:Y:S05]  /*1190*/  @!P0 BRA `(.L_x_22) ;  /* 0x0000000000688947 */ /* 0x000fea0003800000 */
[CC--:B------:R-:W-:Y:S01]  /*11a0*/  FFMA.RZ R10, R13.reuse, R19.reuse, R18 ;  /* 0x000000130d0a7223 */ /* 0x0c0fe2000000c012 */
[C---:B------:R-:W-:Y:S01]  /*11b0*/  VIADD R12, R16.reuse, 0x20 ;  /* 0x00000020100c7836 */ /* 0x040fe20000000000 */
[C---:B------:R-:W-:Y:S02]  /*11c0*/  ISETP.NE.AND P2, PT, R16.reuse, RZ, PT ;  /* 0x000000ff1000720c */ /* 0x040fe40003f45270 */
[----:B------:R-:W-:Y:S01]  /*11d0*/  ISETP.NE.AND P1, PT, R16, RZ, PT ;  /* 0x000000ff1000720c */ /* 0x000fe20003f25270 */
[----:B------:R-:W-:Y:S01]  /*11e0*/  IMAD.MOV R16, RZ, RZ, -R16 ;  /* 0x000000ffff107224 */ /* 0x000fe200078e0a10 */
[----:B------:R-:W-:Y:S01]  /*11f0*/  LOP3.LUT R11, R10, 0x7fffff, RZ, 0xc0, !PT ;  /* 0x007fffff0a0b7812 */ /* 0x000fe200078ec0ff */
[CCC-:B------:R-:W-:Y:S01]  /*1200*/  FFMA.RP R10, R13.reuse, R19.reuse, R18.reuse ;  /* 0x000000130d0a7223 */ /* 0x1c0fe20000008012 */
[----:B------:R-:W-:Y:S02]  /*1210*/  FFMA.RM R13, R13, R19, R18 ;  /* 0x000000130d0d7223 */ /* 0x000fe40000004012 */
[----:B------:R-:W-:-:S03]  /*1220*/  LOP3.LUT R11, R11, 0x800000, RZ, 0xfc, !PT ;  /* 0x008000000b0b7812 */ /* 0x000fc600078efcff */
[----:B------:R-:W-:Y:S02]  /*1230*/  FSETP.NEU.FTZ.AND P0, PT, R10, R13, PT ;  /* 0x0000000d0a00720b */ /* 0x000fe40003f1d000 */
[----:B------:R-:W-:Y:S02]  /*1240*/  SHF.L.U32 R12, R11, R12, RZ ;  /* 0x0000000c0b0c7219 */ /* 0x000fe400000006ff */
[----:B------:R-:W-:Y:S02]  /*1250*/  SEL R10, R16, RZ, P2 ;  /* 0x000000ff100a7207 */ /* 0x000fe40001000000 */
[----:B------:R-:W-:Y:S02]  /*1260*/  ISETP.NE.AND P1, PT, R12, RZ, P1 ;  /* 0x000000ff0c00720c */ /* 0x000fe40000f25270 */
[----:B------:R-:W-:Y:S02]  /*1270*/  SHF.R.U32.HI R10, RZ, R10, R11 ;  /* 0x0000000aff0a7219 */ /* 0x000fe4000001160b */
[----:B------:R-:W-:-:S02]  /*1280*/  PLOP3.LUT P0, PT, P0, P1, PT, 0xf8, 0x8f ;  /* 0x00000000008f781c */ /* 0x000fc40000703f70 */
[----:B------:R-:W-:Y:S02]  /*1290*/  SHF.R.U32.HI R12, RZ, 0x1, R10 ;  /* 0x00000001ff0c7819 */ /* 0x000fe4000001160a */
[----:B------:R-:W-:-:S04]  /*12a0*/  SEL R11, RZ, 0x1, !P0 ;  /* 0x00000001ff0b7807 */ /* 0x000fc80004000000 */
[----:B------:R-:W-:-:S04]  /*12b0*/  LOP3.LUT R11, R11, 0x1, R12, 0xf8, !PT ;  /* 0x000000010b0b7812 */ /* 0x000fc800078ef80c */
[----:B------:R-:W-:-:S05]  /*12c0*/  LOP3.LUT R11, R11, R10, RZ, 0xc0, !PT ;  /* 0x0000000a0b0b7212 */ /* 0x000fca00078ec0ff */
[----:B------:R-:W-:-:S05]  /*12d0*/  IMAD.IADD R11, R12, 0x1, R11 ;  /* 0x000000010c0b7824 */ /* 0x000fca00078e020b */
[----:B------:R-:W-:Y:S01]  /*12e0*/  LOP3.LUT R0, R11, R0, RZ, 0xfc, !PT ;  /* 0x000000000b007212 */ /* 0x000fe200078efcff */
[----:B------:R-:W-:Y:S06]  /*12f0*/  BRA `(.L_x_22) ;  /* 0x0000000000107947 */ /* 0x000fec0003800000 */
.L_x_21:
[----:B------:R-:W-:-:S04]  /*1300*/  LOP3.LUT R0, R0, 0x80000000, RZ, 0xc0, !PT ;  /* 0x8000000000007812 */ /* 0x000fc800078ec0ff */
[----:B------:R-:W-:Y:S01]  /*1310*/  LOP3.LUT R0, R0, 0x7f800000, RZ, 0xfc, !PT ;  /* 0x7f80000000007812 */ /* 0x000fe200078efcff */
[----:B------:R-:W-:Y:S06]  /*1320*/  BRA `(.L_x_22) ;  /* 0x0000000000047947 */ /* 0x000fec0003800000 */
.L_x_20:
[----:B------:R-:W-:-:S07]  /*1330*/  IMAD R0, R17, 0x800000, R0 ;  /* 0x0080000011007824 */ /* 0x000fce00078e0200 */
.L_x_22:
[----:B------:R-:W-:Y:S05]  /*1340*/  BSYNC.RECONVERGENT B2 ;  /* 0x0000000000027941 */ /* 0x000fea0003800200 */
.L_x_19:
[----:B------:R-:W-:Y:S05]  /*1350*/  BRA `(.L_x_23) ;  /* 0x0000000000207947 */ /* 0x000fea0003800000 */
.L_x_18:
[----:B------:R-:W-:-:S04]  /*1360*/  LOP3.LUT R0, R13, 0x80000000, R12, 0x48, !PT ;  /* 0x800000000d007812 */ /* 0x000fc800078e480c */
[----:B------:R-:W-:Y:S01]  /*1370*/  LOP3.LUT R0, R0, 0x7f800000, RZ, 0xfc, !PT ;  /* 0x7f80000000007812 */ /* 0x000fe200078efcff */
[----:B------:R-:W-:Y:S06]  /*1380*/  BRA `(.L_x_23) ;  /* 0x0000000000147947 */ /* 0x000fec0003800000 */
.L_x_17:
[----:B------:R-:W-:Y:S01]  /*1390*/  LOP3.LUT R0, R13, 0x80000000, R12, 0x48, !PT ;  /* 0x800000000d007812 */ /* 0x000fe200078e480c */
[----:B------:R-:W-:Y:S06]  /*13a0*/  BRA `(.L_x_23) ;  /* 0x00000000000c7947 */ /* 0x000fec0003800000 */
.L_x_16:
[----:B------:R-:W0:Y:S01]  /*13b0*/  MUFU.RSQ R0, -QNAN ;  /* 0xffc0000000007908 */ /* 0x000e220000001400 */
[----:B------:R-:W-:Y:S05]  /*13c0*/  BRA `(.L_x_23) ;  /* 0x0000000000047947 */ /* 0x000fea0003800000 */
.L_x_15:
[----:B------:R-:W-:-:S07]  /*13d0*/  FADD.FTZ R0, R0, R3 ;  /* 0x0000000300007221 */ /* 0x000fce0000010000 */
.L_x_23:
[----:B------:R-:W-:Y:S05]  /*13e0*/  BSYNC.RECONVERGENT B1 ;  /* 0x0000000000017941 */ /* 0x000fea0003800200 */
.L_x_13:
[----:B------:R-:W-:Y:S02]  /*13f0*/  IMAD.MOV.U32 R10, RZ, RZ, R8 ;  /* 0x000000ffff0a7224 */ /* 0x000fe400078e0008 */
[----:B------:R-:W-:-:S04]  /*1400*/  IMAD.MOV.U32 R11, RZ, RZ, 0x0 ;  /* 0x00000000ff0b7424 */ /* 0x000fc800078e00ff */
[----:B0-----:R-:W-:Y:S05]  /*1410*/  RET.REL.NODEC R10 `(_Z34softmax_kernel_coalesced_coarsenedPfS_iii) ;  /* 0xffffffe80af87950 */ /* 0x001fea0003c3ffff */
.L_x_24:
[----:B------:R-:W-:-:S00]  /*1420*/  BRA `(.L_x_24) ;  /* 0xfffffffc00fc7947 */ /* 0x000fc0000383ffff */
[----:B------:R-:W-:-:S00]  /*1430*/  NOP ;  /* 0x0000000000007918 */ /* 0x000fc00000000000 */
        /* <DEDUP_REMOVED lines=12> */
.L_x_72:


//--------------------- .text._Z45softmax_kernel_coalesced_coarsened_reduction2PfS_iii --------------------------
	.section	.text._Z45softmax_kernel_coalesced_coarsened_reduction2PfS_iii,"ax",@progbits
	.align	128
        .global         _Z45softmax_kernel_coalesced_coarsened_reduction2PfS_iii
        .type           _Z45softmax_kernel_coalesced_coarsened_reduction2PfS_iii,@function
        .size           _Z45softmax_kernel_coalesced_coarsened_reduction2PfS_iii,(.L_x_73 - _Z45softmax_kernel_coalesced_coarsened_reduction2PfS_iii)
        .other          _Z45softmax_kernel_coalesced_coarsened_reduction2PfS_iii,@"STO_CUDA_ENTRY STV_DEFAULT"
_Z45softmax_kernel_coalesced_coarsened_reduction2PfS_iii:
.text._Z45softmax_kernel_coalesced_coarsened_reduction2PfS_iii:
        /* <DEDUP_REMOVED lines=8> */
[----:B------:R-:W0:Y:S01]  /*0080*/  LDCU UR4, c[0x0][0x394] ;  /* 0x00007280ff0477ac */ /* 0x000e220008000800 */
[----:B------:R-:W-:Y:S01]  /*0090*/  BSSY.RECONVERGENT B0, `(.L_x_25) ;  /* 0x000001b000007945 */ /* 0x000fe20003800200 */
[----:B------:R-:W-:Y:S01]  /*00a0*/  IMAD.MOV.U32 R4, RZ, RZ, RZ ;  /* 0x000000ffff047224 */ /* 0x000fe200078e00ff */
[----:B------:R-:W1:Y:S01]  /*00b0*/  LDCU.64 UR8, c[0x0][0x358] ;  /* 0x00006b00ff0877ac */ /* 0x000e620008000a00 */
[----:B------:R-:W-:Y:S01]  /*00c0*/  IMAD.MOV.U32 R8, RZ, RZ, -0x800000 ;  /* 0xff800000ff087424 */ /* 0x000fe200078e00ff */
[----:B0-----:R-:W-:-:S13]  /*00d0*/  ISETP.GE.AND P0, PT, R0, UR4, PT ;  /* 0x0000000400007c0c */ /* 0x001fda000bf06270 */
[----:B-1----:R-:W-:Y:S05]  /*00e0*/  @P0 BRA `(.L_x_26) ;  /* 0x0000000000540947 */ /* 0x002fea0003800000 */
[----:B------:R-:W0:Y:S01]  /*00f0*/  LDC.64 R2, c[0x0][0x380] ;  /* 0x0000e000ff027b82 */ /* 0x000e220000000a00 */
[----:B------:R-:W-:Y:S01]  /*0100*/  IMAD.MOV.U32 R8, RZ, RZ, -0x800000 ;  /* 0xff800000ff087424 */ /* 0x000fe200078e00ff */
[----:B------:R-:W-:Y:S01]  /*0110*/  MOV R9, R0 ;  /* 0x0000000000097202 */ /* 0x000fe20000000f00 */
[----:B------:R-:W-:-:S07]  /*0120*/  IMAD.MOV.U32 R4, RZ, RZ, RZ ;  /* 0x000000ffff047224 */ /* 0x000fce00078e00ff */
.L_x_27:
[----:B------:R-:W-:-:S04]  /*0130*/  IMAD R7, R10, UR4, R9 ;  /* 0x000000040a077c24 */ /* 0x000fc8000f8e0209 */
[----:B0-----:R-:W-:-:S06]  /*0140*/  IMAD.WIDE R6, R7, 0x4, R2 ;  /* 0x0000000407067825 */ /* 0x001fcc00078e0202 */
[----:B------:R-:W2:Y:S01]  /*0150*/  LDG.E R7, desc[UR8][R6.64] ;  /* 0x0000000806077981 */ /* 0x000ea2000c1e1900 */
[----:B------:R-:W-:Y:S02]  /*0160*/  IMAD.MOV.U32 R12, RZ, RZ, 0x3bbb989d ;  /* 0x3bbb989dff0c7424 */ /* 0x000fe400078e00ff */
[----:B------:R-:W-:Y:S02]  /*0170*/  IMAD.MOV.U32 R14, RZ, RZ, 0x437c0000 ;  /* 0x437c0000ff0e7424 */ /* 0x000fe400078e00ff */
[----:B------:R-:W-:-:S05]  /*0180*/  IMAD.IADD R9, R5, 0x1, R9 ;  /* 0x0000000105097824 */ /* 0x000fca00078e0209 */
[----:B------:R-:W-:Y:S01]  /*0190*/  ISETP.GE.AND P0, PT, R9, UR4, PT ;  /* 0x0000000409007c0c */ /* 0x000fe2000bf06270 */
[C---:B--2---:R-:W-:Y:S01]  /*01a0*/  FFMA.SAT R11, R7.reuse, R12, 0.5 ;  /* 0x3f000000070b7423 */ /* 0x044fe2000000200c */
[----:B------:R-:W-:-:S03]  /*01b0*/  FMNMX R8, R7, R8, !PT ;  /* 0x0000000807087209 */ /* 0x000fc60007800000 */
[----:B------:R-:W-:-:S04]  /*01c0*/  FFMA.RM R11, R11, R14, 12582913 ;  /* 0x4b4000010b0b7423 */ /* 0x000fc8000000400e */
[C---:B------:R-:W-:Y:S01]  /*01d0*/  FADD R12, R11.reuse, -12583039 ;  /* 0xcb40007f0b0c7421 */ /* 0x040fe20000000000 */
[----:B------:R-:W-:-:S03]  /*01e0*/  IMAD.SHL.U32 R11, R11, 0x800000, RZ ;  /* 0x008000000b0b7824 */ /* 0x000fc600078e00ff */
[----:B------:R-:W-:-:S04]  /*01f0*/  FFMA R12, R7, 1.4426950216293334961, -R12 ;  /* 0x3fb8aa3b070c7823 */ /* 0x000fc8000000080c */
[----:B------:R-:W-:-:S06]  /*0200*/  FFMA R12, R7, 1.925963033500011079e-08, R12 ;  /* 0x32a57060070c7823 */ /* 0x000fcc000000000c */
[----:B------:R-:W0:Y:S02]  /*0210*/  MUFU.EX2 R12, R12 ;  /* 0x0000000c000c7308 */ /* 0x000e240000000800 */
[----:B0-----:R-:W-:Y:S01]  /*0220*/  FFMA R4, R11, R12, R4 ;  /* 0x0000000c0b047223 */ /* 0x001fe20000000004 */
[----:B------:R-:W-:Y:S06]  /*0230*/  @!P0 BRA `(.L_x_27) ;  /* 0xfffffffc00bc8947 */ /* 0x000fec000383ffff */
.L_x_26:
[----:B------:R-:W-:Y:S05]  /*0240*/  BSYNC.RECONVERGENT B0 ;  /* 0x0000000000007941 */ /* 0x000fea0003800200 */
.L_x_25:
[----:B------:R-:W0:Y:S01]  /*0250*/  S2UR UR6, SR_CgaCtaId ;  /* 0x00000000000679c3 */ /* 0x000e220000008800 */
[----:B------:R-:W-:Y:S01]  /*0260*/  UMOV UR4, 0x400 ;  /* 0x0000040000047882 */ /* 0x000fe20000000000 */
[----:B------:R-:W-:Y:S01]  /*0270*/  ISETP.GE.U32.AND P0, PT, R5, 0x2, PT ;  /* 0x000000020500780c */ /* 0x000fe20003f06070 */
[----:B------:R-:W-:Y:S02]  /*0280*/  UIADD3 UR5, UPT, UPT, UR4, 0x400, URZ ;  /* 0x0000040004057890 */ /* 0x000fe4000fffe0ff */
[----:B0-----:R-:W-:Y:S02]  /*0290*/  ULEA UR4, UR6, UR4, 0x18 ;  /* 0x0000000406047291 */ /* 0x001fe4000f8ec0ff */
[----:B------:R-:W-:-:S04]  /*02a0*/  ULEA UR5, UR6, UR5, 0x18 ;  /* 0x0000000506057291 */ /* 0x000fc8000f8ec0ff */
[C---:B------:R-:W-:Y:S02]  /*02b0*/  LEA R3, R0.reuse, UR4, 0x2 ;  /* 0x0000000400037c11 */ /* 0x040fe4000f8e10ff */
[----:B------:R-:W-:-:S03]  /*02c0*/  LEA R7, R0, UR5, 0x2 ;  /* 0x0000000500077c11 */ /* 0x000fc6000f8e10ff */
[----:B------:R0:W-:Y:S04]  /*02d0*/  STS [R3], R8 ;  /* 0x0000000803007388 */ /* 0x0001e80000000800 */
[----:B------:R0:W-:Y:S01]  /*02e0*/  STS [R7], R4 ;  /* 0x0000000407007388 */ /* 0x0001e20000000800 */
[----:B------:R-:W-:Y:S06]  /*02f0*/  BAR.SYNC.DEFER_BLOCKING 0x0 ;  /* 0x0000000000007b1d */ /* 0x000fec0000010000 */
[----:B------:R-:W-:Y:S05]  /*0300*/  @!P0 BRA `(.L_x_28) ;  /* 0x00000000004c8947 */ /* 0x000fea0003800000 */
.L_x_31:
[----:B------:R-:W-:Y:S01]  /*0310*/  SHF.R.U32.HI R12, RZ, 0x1, R5 ;  /* 0x00000001ff0c7819 */ /* 0x000fe20000011605 */
[----:B------:R-:W-:Y:S03]  /*0320*/  BSSY.RECONVERGENT B0, `(.L_x_29) ;  /* 0x000000d000007945 */ /* 0x000fe60003800200 */
[----:B------:R-:W-:-:S13]  /*0330*/  ISETP.GE.U32.AND P0, PT, R0, R12, PT ;  /* 0x0000000c0000720c */ /* 0x000fda0003f06070 */
[----:B-1----:R-:W-:Y:S05]  /*0340*/  @P0 BRA `(.L_x_30) ;  /* 0x0000000000280947 */ /* 0x002fea0003800000 */
[C---:B0-----:R-:W-:Y:S01]  /*0350*/  LEA R4, R12.reuse, R3, 0x2 ;  /* 0x000000030c047211 */ /* 0x041fe200078e10ff */
[----:B------:R-:W-:Y:S01]  /*0360*/  LDS R2, [R3] ;  /* 0x0000000003027984 */ /* 0x000fe20000000800 */
[----:B------:R-:W-:-:S03]  /*0370*/  IMAD R6, R12, 0x4, R7 ;  /* 0x000000040c067824 */ /* 0x000fc600078e0207 */
[----:B------:R-:W0:Y:S02]  /*0380*/  LDS R9, [R4] ;  /* 0x0000000004097984 */ /* 0x000e240000000800 */
[----:B0-----:R-:W-:-:S05]  /*0390*/  FMNMX R2, R2, R9, !PT ;  /* 0x0000000902027209 */ /* 0x001fca0007800000 */
[----:B------:R-:W-:Y:S04]  /*03a0*/  STS [R3], R2 ;  /* 0x0000000203007388 */ /* 0x000fe80000000800 */
[----:B------:R-:W-:Y:S04]  /*03b0*/  LDS R6, [R6] ;  /* 0x0000000006067984 */ /* 0x000fe80000000800 */
[----:B------:R-:W0:Y:S02]  /*03c0*/  LDS R9, [R7] ;  /* 0x0000000007097984 */ /* 0x000e240000000800 */
[----:B0-----:R-:W-:-:S05]  /*03d0*/  FADD R8, R6, R9 ;  /* 0x0000000906087221 */ /* 0x001fca0000000000 */
[----:B------:R1:W-:Y:S02]  /*03e0*/  STS [R7], R8 ;  /* 0x0000000807007388 */ /* 0x0003e40000000800 */
.L_x_30:
[----:B------:R-:W-:Y:S05]  /*03f0*/  BSYNC.RECONVERGENT B0 ;  /* 0x0000000000007941 */ /* 0x000fea0003800200 */
.L_x_29:
[----:B------:R-:W-:Y:S01]  /*0400*/  BAR.SYNC.DEFER_BLOCKING 0x0 ;  /* 0x0000000000007b1d */ /* 0x000fe20000010000 */
[----:B------:R-:W-:Y:S01]  /*0410*/  ISETP.GT.U32.AND P0, PT, R5, 0x3, PT ;  /* 0x000000030500780c */ /* 0x000fe20003f04070 */
[----:B------:R-:W-:-:S12]  /*0420*/  IMAD.MOV.U32 R5, RZ, RZ, R12 ;  /* 0x000000ffff057224 */ /* 0x000fd800078e000c */
[----:B------:R-:W-:Y:S05]  /*0430*/  @P0 BRA `(.L_x_31) ;  /* 0xfffffffc00b40947 */ /* 0x000fea000383ffff */
.L_x_28:
[----:B------:R-:W2:Y:S02]  /*0440*/  LDC R0, c[0x0][0x394] ;  /* 0x0000e500ff007b82 */ /* 0x000ea40000000800 */
[----:B--2---:R-:W-:-:S13]  /*0450*/  ISETP.GE.AND P0, PT, R0, 0x1, PT ;  /* 0x000000010000780c */ /* 0x004fda0003f06270 */
[----:B------:R-:W-:Y:S05]  /*0460*/  @!P0 EXIT ;  /* 0x000000000000894d */ /* 0x000fea0003800000 */
[----:B------:R-:W2:Y:S02]  /*0470*/  LDC R0, c[0x0][0x398] ;  /* 0x0000e600ff007b82 */ /* 0x000ea40000000800 */
[----:B--2---:R-:W-:-:S13]  /*0480*/  ISETP.GE.AND P0, PT, R0, 0x1, PT ;  /* 0x000000010000780c */ /* 0x004fda0003f06270 */
[----:B------:R-:W-:Y:S05]  /*0490*/  @!P0 EXIT ;  /* 0x000000000000894d */ /* 0x000fea0003800000 */
[----:B------:R-:W2:Y:S01]  /*04a0*/  S2UR UR5, SR_CgaCtaId ;  /* 0x00000000000579c3 */ /* 0x000ea20000008800 */
[----:B------:R-:W-:Y:S02]  /*04b0*/  UMOV UR4, 0x400 ;  /* 0x0000040000047882 */ /* 0x000fe40000000000 */
[----:B--2---:R-:W-:-:S09]  /*04c0*/  ULEA UR4, UR5, UR4, 0x18 ;  /* 0x0000000405047291 */ /* 0x004fd2000f8ec0ff */
[----:B------:R-:W2:Y:S04]  /*04d0*/  LDS R11, [UR4] ;  /* 0x00000004ff0b7984 */ /* 0x000ea80008000800 */
[----:B0-----:R-:W0:Y:S01]  /*04e0*/  LDS R3, [UR4+0x400] ;  /* 0x00040004ff037984 */ /* 0x001e220008000800 */
[----:B------:R-:W-:-:S05]  /*04f0*/  UMOV UR4, URZ ;  /* 0x000000ff00047c82 */ /* 0x000fca0008000000 */
.L_x_35:
[----:B------:R-:W3:Y:S01]  /*0500*/  LDC R5, c[0x0][0x394] ;  /* 0x0000e500ff057b82 */ /* 0x000ee20000000800 */
[----:B------:R-:W4:Y:S01]  /*0510*/  LDCU UR5, c[0x0][0x398] ;  /* 0x00007300ff0577ac */ /* 0x000f220008000800 */
[----:B------:R-:W-:Y:S01]  /*0520*/  IMAD.MOV.U32 R15, RZ, RZ, RZ ;  /* 0x000000ffff0f7224 */ /* 0x000fe200078e00ff */
[----:B------:R-:W-:-:S05]  /*0530*/  UMOV UR6, UR4 ;  /* 0x0000000400067c82 */ /* 0x000fca0008000000 */
[----:B------:R-:W0:Y:S08]  /*0540*/  LDC R20, c[0x0][0x394] ;  /* 0x0000e500ff147b82 */ /* 0x000e300000000800 */
[----:B------:R-:W0:Y:S08]  /*0550*/  LDC R21, c[0x0][0x398] ;  /* 0x0000e600ff157b82 */ /* 0x000e300000000800 */
[----:B-1----:R-:W1:Y:S01]  /*0560*/  LDC.64 R8, c[0x0][0x380] ;  /* 0x0000e000ff087b82 */ /* 0x002e620000000a00 */
[----:B---3--:R-:W-:Y:S01]  /*0570*/  IMAD R13, R10, R5, UR4 ;  /* 0x000000040a0d7e24 */ /* 0x008fe2000f8e0205 */
[----:B----4-:R-:W-:-:S03]  /*0580*/  UIADD3 UR4, UPT, UPT, UR4, UR5, URZ ;  /* 0x0000000504047290 */ /* 0x010fc6000fffe0ff */
[----:B------:R-:W-:-:S03]  /*0590*/  UMOV UR5, URZ ;  /* 0x000000ff00057c82 */ /* 0x000fc60008000000 */
[----:B------:R-:W3:Y:S01]  /*05a0*/  LDC.64 R6, c[0x0][0x388] ;  /* 0x0000e200ff067b82 */ /* 0x000ee20000000a00 */
[----:B------:R-:W-:-:S13]  /*05b0*/  ISETP.LE.AND P2, PT, R5, UR4, PT ;  /* 0x0000000405007c0c */ /* 0x000fda000bf43270 */
.L_x_34:
[----:B-1----:R-:W-:-:S06]  /*05c0*/  IMAD.WIDE R4, R13, 0x4, R8 ;  /* 0x000000040d047825 */ /* 0x002fcc00078e0208 */
[----:B------:R1:W2:Y:S01]  /*05d0*/  LDG.E R4, desc[UR8][R4.64] ;  /* 0x0000000804047981 */ /* 0x0002a2000c1e1900 */
[----:B------:R-:W-:Y:S02]  /*05e0*/  HFMA2 R19, -RZ, RZ, 3.7421875, 0 ;  /* 0x437c0000ff137431 */ /* 0x000fe400000001ff */
[----:B------:R-:W-:Y:S01]  /*05f0*/  IMAD.MOV.U32 R17, RZ, RZ, 0x3bbb989d ;  /* 0x3bbb989dff117424 */ /* 0x000fe200078e00ff */
[----:B0-----:R-:W1:Y:S01]  /*0600*/  MUFU.RCP R12, R3 ;  /* 0x00000003000c7308 */ /* 0x001e620000001000 */
[----:B------:R-:W-:Y:S01]  /*0610*/  BSSY.RECONVERGENT B0, `(.L_x_32) ;  /* 0x0000015000007945 */ /* 0x000fe20003800200 */
[----:B-1----:R-:W-:Y:S01]  /*0620*/  FFMA R5, R12, -R3, 1 ;  /* 0x3f8000000c057423 */ /* 0x002fe20000000803 */
[----:B--2---:R-:W-:-:S04]  /*0630*/  FADD R0, -R11, R4 ;  /* 0x000000040b007221 */ /* 0x004fc80000000100 */
[----:B------:R-:W-:-:S04]  /*0640*/  FFMA.SAT R2, R0, R17, 0.5 ;  /* 0x3f00000000027423 */ /* 0x000fc80000002011 */
[----:B------:R-:W-:Y:S01]  /*0650*/  FFMA.RM R2, R2, R19, 12582913 ;  /* 0x4b40000102027423 */ /* 0x000fe20000004013 */
[----:B------:R-:W-:Y:S01]  /*0660*/  FFMA R19, R12, R5, R12 ;  /* 0x000000050c137223 */ /* 0x000fe2000000000c */
[----:B---3--:R-:W-:-:S04]  /*0670*/  IMAD.WIDE R4, R13, 0x4, R6 ;  /* 0x000000040d047825 */ /* 0x008fc800078e0206 */
[----:B------:R-:W-:-:S04]  /*0680*/  FADD R17, R2, -12583039 ;  /* 0xcb40007f02117421 */ /* 0x000fc80000000000 */
[----:B------:R-:W-:-:S04]  /*0690*/  FFMA R17, R0, 1.4426950216293334961, -R17 ;  /* 0x3fb8aa3b00117823 */ /* 0x000fc80000000811 */
[----:B------:R-:W-:Y:S01]  /*06a0*/  FFMA R17, R0, 1.925963033500011079e-08, R17 ;  /* 0x32a5706000117823 */ /* 0x000fe20000000011 */
[----:B------:R-:W-:-:S05]  /*06b0*/  IMAD.SHL.U32 R0, R2, 0x800000, RZ ;  /* 0x0080000002007824 */ /* 0x000fca00078e00ff */
[----:B------:R-:W0:Y:S02]  /*06c0*/  MUFU.EX2 R17, R17 ;  /* 0x0000001100117308 */ /* 0x000e240000000800 */
[----:B0-----:R-:W-:-:S06]  /*06d0*/  FMUL R0, R0, R17 ;  /* 0x0000001100007220 */ /* 0x001fcc0000400000 */
[----:B------:R-:W0:Y:S01]  /*06e0*/  FCHK P0, R0, R3 ;  /* 0x0000000300007302 */ /* 0x000e220000000000 */
[----:B------:R-:W-:-:S04]  /*06f0*/  FFMA R2, R0, R19, RZ ;  /* 0x0000001300027223 */ /* 0x000fc800000000ff */
[----:B------:R-:W-:-:S04]  /*0700*/  FFMA R12, R2, -R3, R0 ;  /* 0x80000003020c7223 */ /* 0x000fc80000000000 */
[----:B------:R-:W-:Y:S01]  /*0710*/  FFMA R19, R19, R12, R2 ;  /* 0x0000000c13137223 */ /* 0x000fe20000000002 */
[----:B0-----:R-:W-:Y:S06]  /*0720*/  @!P0 BRA `(.L_x_33) ;  /* 0x00000000000c8947 */ /* 0x001fec0003800000 */
[----:B------:R-:W-:-:S07]  /*0730*/  MOV R12, 0x750 ;  /* 0x00000750000c7802 */ /* 0x000fce0000000f00 */
[----:B------:R-:W-:Y:S05]  /*0740*/  CALL.REL.NOINC `($__internal_1_$__cuda_sm3x_div_rn_noftz_f32_slowpath) ;  /* 0x0000000000347944 */ /* 0x000fea0003c00000 */
[----:B------:R-:W-:-:S07]  /*0750*/  IMAD.MOV.U32 R19, RZ, RZ, R2 ;  /* 0x000000ffff137224 */ /* 0x000fce00078e0002 */
.L_x_33:
[----:B------:R-:W-:Y:S05]  /*0760*/  BSYNC.RECONVERGENT B0 ;  /* 0x0000000000007941 */ /* 0x000fea0003800200 */
.L_x_32:
[----:B------:R-:W-:Y:S01]  /*0770*/  UIADD3 UR5, UPT, UPT, UR5, 0x1, URZ ;  /* 0x0000000105057890 */ /* 0x000fe2000fffe0ff */
[----:B------:R4:W-:Y:S01]  /*0780*/  STG.E desc[UR8][R4.64], R19 ;  /* 0x0000001304007986 */ /* 0x0009e2000c101908 */
[----:B------:R-:W-:Y:S01]  /*0790*/  UIADD3 UR6, UPT, UPT, UR6, 0x1, URZ ;  /* 0x0000000106067890 */ /* 0x000fe2000fffe0ff */
[----:B------:R-:W-:Y:S01]  /*07a0*/  FADD R15, R0, R15 ;  /* 0x0000000f000f7221 */ /* 0x000fe20000000000 */
[----:B------:R-:W-:Y:S02]  /*07b0*/  VIADD R13, R13, 0x1 ;  /* 0x000000010d0d7836 */ /* 0x000fe40000000000 */
[----:B------:R-:W-:Y:S02]  /*07c0*/  ISETP.LE.AND P0, PT, R21, UR5, PT ;  /* 0x0000000515007c0c */ /* 0x000fe4000bf03270 */
[----:B------:R-:W-:-:S13]  /*07d0*/  ISETP.GT.AND P1, PT, R20, UR6, PT ;  /* 0x0000000614007c0c */ /* 0x000fda000bf24270 */
[----:B----4-:R-:W-:Y:S05]  /*07e0*/  @!P0 BRA P1, `(.L_x_34) ;  /* 0xfffffffc00748947 */ /* 0x010fea000083ffff */
[----:B------:R-:W-:Y:S01]  /*07f0*/  IMAD.MOV.U32 R3, RZ, RZ, R15 ;  /* 0x000000ffff037224 */ /* 0x000fe200078e000f */
[----:B------:R-:W-:Y:S06]  /*0800*/  @!P2 BRA `(.L_x_35) ;  /* 0xfffffffc003ca947 */ /* 0x000fec000383ffff */
[----:B------:R-:W-:Y:S05]  /*0810*/  EXIT ;  /* 0x000000000000794d */ /* 0x000fea0003800000 */
        .weak           $__internal_1_$__cuda_sm3x_div_rn_noftz_f32_slowpath
        .type           $__internal_1_$__cuda_sm3x_div_rn_noftz_f32_slowpath,@function
        .size           $__internal_1_$__cuda_sm3x_div_rn_noftz_f32_slowpath,(.L_x_73 - $__internal_1_$__cuda_sm3x_div_rn_noftz_f32_slowpath)
$__internal_1_$__cuda_sm3x_div_rn_noftz_f32_slowpath:
[--C-:B------:R-:W-:Y:S01]  /*0820*/  SHF.R.U32.HI R14, RZ, 0x17, R3.reuse ;  /* 0x00000017ff0e7819 */ /* 0x100fe20000011603 */
[----:B------:R-:W-:Y:S01]  /*0830*/  BSSY.RECONVERGENT B1, `(.L_x_36) ;  /* 0x0000064000017945 */ /* 0x000fe20003800200 */
[--C-:B------:R-:W-:Y:S01]  /*0840*/  SHF.R.U32.HI R2, RZ, 0x17, R0.reuse ;  /* 0x00000017ff027819 */ /* 0x100fe20000011600 */
[----:B------:R-:W-:Y:S01]  /*0850*/  IMAD.MOV.U32 R17, RZ, RZ, R3 ;  /* 0x000000ffff117224 */ /* 0x000fe200078e0003 */
[----:B------:R-:W-:Y:S02]  /*0860*/  LOP3.LUT R14, R14, 0xff, RZ, 0xc0, !PT ;  /* 0x000000ff0e0e7812 */ /* 0x000fe400078ec0ff */
[----:B------:R-:W-:Y:S01]  /*0870*/  LOP3.LUT R23, R2, 0xff, RZ, 0xc0, !PT ;  /* 0x000000ff02177812 */ /* 0x000fe200078ec0ff */
[----:B------:R-:W-:Y:S01]  /*0880*/  IMAD.MOV.U32 R2, RZ, RZ, R0 ;  /* 0x000000ffff027224 */ /* 0x000fe200078e0000 */
[----:B------:R-:W-:-:S03]  /*0890*/  IADD3 R19, PT, PT, R14, -0x1, RZ ;  /* 0xffffffff0e137810 */ /* 0x000fc60007ffe0ff */
[----:B------:R-:W-:Y:S01]  /*08a0*/  VIADD R18, R23, 0xffffffff ;  /* 0xffffffff17127836 */ /* 0x000fe20000000000 */
[----:B------:R-:W-:-:S04]  /*08b0*/  ISETP.GT.U32.AND P0, PT, R19, 0xfd, PT ;  /* 0x000000fd1300780c */ /* 0x000fc80003f04070 */
[----:B------:R-:W-:-:S13]  /*08c0*/  ISETP.GT.U32.OR P0, PT, R18, 0xfd, P0 ;  /* 0x000000fd1200780c */ /* 0x000fda0000704470 */
[----:B------:R-:W-:Y:S01]  /*08d0*/  @!P0 MOV R16, RZ ;  /* 0x000000ff00108202 */ /* 0x000fe20000000f00 */
        /* <DEDUP_REMOVED lines=24> */
.L_x_37:
[----:B------:R-:W-:Y:S01]  /*0a60*/  LEA R18, R14, 0xc0800000, 0x17 ;  /* 0xc08000000e127811 */ /* 0x000fe200078eb8ff */
[----:B------:R-:W-:Y:S01]  /*0a70*/  VIADD R23, R23, 0xffffff81 ;  /* 0xffffff8117177836 */ /* 0x000fe20000000000 */
[----:B------:R-:W-:Y:S02]  /*0a80*/  BSSY.RECONVERGENT B2, `(.L_x_42) ;  /* 0x0000035000027945 */ /* 0x000fe40003800200 */
[----:B------:R-:W-:Y:S01]  /*0a90*/  IADD3 R22, PT, PT, -R18, R17, RZ ;  /* 0x0000001112167210 */ /* 0x000fe20007ffe1ff */
[C---:B------:R-:W-:Y:S01]  /*0aa0*/  IMAD R2, R23.reuse, -0x800000, R2 ;  /* 0xff80000017027824 */ /* 0x040fe200078e0202 */
[----:B------:R-:W-:Y:S02]  /*0ab0*/  IADD3 R23, PT, PT, R23, 0x7f, -R14 ;  /* 0x0000007f17177810 */ /* 0x000fe40007ffe80e */
[----:B------:R-:W0:Y:S01]  /*0ac0*/  MUFU.RCP R17, R22 ;  /* 0x0000001600117308 */ /* 0x000e220000001000 */
[----:B------:R-:W-:Y:S02]  /*0ad0*/  FADD.FTZ R19, -R22, -RZ ;  /* 0x800000ff16137221 */ /* 0x000fe40000010100 */
[----:B------:R-:W-:-:S02]  /*0ae0*/  IMAD.IADD R23, R23, 0x1, R16 ;  /* 0x0000000117177824 */ /* 0x000fc400078e0210 */
[----:B0-----:R-:W-:-:S04]  /*0af0*/  FFMA R18, R17, R19, 1 ;  /* 0x3f80000011127423 */ /* 0x001fc80000000013 */
        /* <DEDUP_REMOVED lines=8> */
[----:B------:R-:W-:-:S05]  /*0b80*/  IMAD.IADD R22, R14, 0x1, R23 ;  /* 0x000000010e167824 */ /* 0x000fca00078e0217 */
[----:B------:R-:W-:-:S04]  /*0b90*/  IADD3 R14, PT, PT, R22, -0x1, RZ ;  /* 0xffffffff160e7810 */ /* 0x000fc80007ffe0ff */
        /* <DEDUP_REMOVED lines=9> */
[CCC-:B------:R-:W-:Y:S01]  /*0c30*/  FFMA.RZ R14, R17.reuse, R19.reuse, R18.reuse ;  /* 0x00000013110e7223 */ /* 0x1c0fe2000000c012 */
[C---:B------:R-:W-:Y:S02]  /*0c40*/  ISETP.NE.AND P3, PT, R22.reuse, RZ, PT ;  /* 0x000000ff1600720c */ /* 0x040fe40003f65270 */
[----:B------:R-:W-:Y:S02]  /*0c50*/  ISETP.NE.AND P1, PT, R22, RZ, PT ;  /* 0x000000ff1600720c */ /* 0x000fe40003f25270 */
[----:B------:R-:W-:Y:S01]  /*0c60*/  LOP3.LUT R16, R14, 0x7fffff, RZ, 0xc0, !PT ;  /* 0x007fffff0e107812 */ /* 0x000fe200078ec0ff */
[CCC-:B------:R-:W-:Y:S01]  /*0c70*/  FFMA.RP R14, R17.reuse, R19.reuse, R18.reuse ;  /* 0x00000013110e7223 */ /* 0x1c0fe20000008012 */
[----:B------:R-:W-:Y:S01]  /*0c80*/  FFMA.RM R17, R17, R19, R18 ;  /* 0x0000001311117223 */ /* 0x000fe20000004012 */
[----:B------:R-:W-:Y:S01]  /*0c90*/  VIADD R19, R22, 0x20 ;  /* 0x0000002016137836 */ /* 0x000fe20000000000 */
[----:B------:R-:W-:Y:S01]  /*0ca0*/  LOP3.LUT R16, R16, 0x800000, RZ, 0xfc, !PT ;  /* 0x0080000010107812 */ /* 0x000fe200078efcff */
[----:B------:R-:W-:-:S02]  /*0cb0*/  IMAD.MOV R18, RZ, RZ, -R22 ;  /* 0x000000ffff127224 */ /* 0x000fc400078e0a16 */
        /* <DEDUP_REMOVED lines=13> */
.L_x_44:
[----:B------:R-:W-:-:S04]  /*0d90*/  LOP3.LUT R2, R2, 0x80000000, RZ, 0xc0, !PT ;  /* 0x8000000002027812 */ /* 0x000fc800078ec0ff */
[----:B------:R-:W-:Y:S01]  /*0da0*/  LOP3.LUT R2, R2, 0x7f800000, RZ, 0xfc, !PT ;  /* 0x7f80000002027812 */ /* 0x000fe200078efcff */
[----:B------:R-:W-:Y:S06]  /*0db0*/  BRA `(.L_x_45) ;  /* 0x0000000000047947 */ /* 0x000fec0003800000 */
.L_x_43:
[----:B------:R-:W-:-:S07]  /*0dc0*/  LEA R2, R23, R2, 0x17 ;  /* 0x0000000217027211 */ /* 0x000fce00078eb8ff */
.L_x_45:
[----:B------:R-:W-:Y:S05]  /*0dd0*/  BSYNC.RECONVERGENT B2 ;  /* 0x0000000000027941 */ /* 0x000fea0003800200 */
.L_x_42:
[----:B------:R-:W-:Y:S05]  /*0de0*/  BRA `(.L_x_46) ;  /* 0x0000000000207947 */ /* 0x000fea0003800000 */
.L_x_41:
[----:B------:R-:W-:-:S04]  /*0df0*/  LOP3.LUT R2, R17, 0x80000000, R2, 0x48, !PT ;  /* 0x8000000011027812 */ /* 0x000fc800078e4802 */
[----:B------:R-:W-:Y:S01]  /*0e00*/  LOP3.LUT R2, R2, 0x7f800000, RZ, 0xfc, !PT ;  /* 0x7f80000002027812 */ /* 0x000fe200078efcff */
[----:B------:R-:W-:Y:S06]  /*0e10*/  BRA `(.L_x_46) ;  /* 0x0000000000147947 */ /* 0x000fec0003800000 */
.L_x_40:
[----:B------:R-:W-:Y:S01]  /*0e20*/  LOP3.LUT R2, R17, 0x80000000, R2, 0x48, !PT ;  /* 0x8000000011027812 */ /* 0x000fe200078e4802 */
[----:B------:R-:W-:Y:S06]  /*0e30*/  BRA `(.L_x_46) ;  /* 0x00000000000c7947 */ /* 0x000fec0003800000 */
.L_x_39:
[----:B------:R-:W0:Y:S01]  /*0e40*/  MUFU.RSQ R2, -QNAN ;  /* 0xffc0000000027908 */ /* 0x000e220000001400 */
[----:B------:R-:W-:Y:S05]  /*0e50*/  BRA `(.L_x_46) ;  /* 0x0000000000047947 */ /* 0x000fea0003800000 */
.L_x_38:
[----:B------:R-:W-:-:S07]  /*0e60*/  FADD.FTZ R2, R0, R3 ;  /* 0x0000000300027221 */ /* 0x000fce0000010000 */
.L_x_46:
[----:B------:R-:W-:Y:S05]  /*0e70*/  BSYNC.RECONVERGENT B1 ;  /* 0x0000000000017941 */ /* 0x000fea0003800200 */
.L_x_36:
[----:B------:R-:W-:Y:S02]  /*0e80*/  IMAD.MOV.U32 R16, RZ, RZ, R12 ;  /* 0x000000ffff107224 */ /* 0x000fe400078e000c */
[----:B------:R-:W-:-:S04]  /*0e90*/  IMAD.MOV.U32 R17, RZ, RZ, 0x0 ;  /* 0x00000000ff117424 */ /* 0x000fc800078e00ff */
[----:B0-----:R-:W-:Y:S05]  /*0ea0*/  RET.REL.NODEC R16 `(_Z45softmax_kernel_coalesced_coarsened_reduction2PfS_iii) ;  /* 0xfffffff010547950 */ /* 0x001fea0003c3ffff */
.L_x_47:
        /* <DEDUP_REMOVED lines=13> */
.L_x_73:


//--------------------- .text._Z44softmax_kernel_coalesced_coarsened_reductionPfS_iii --------------------------
	.section	.text._Z44softmax_kernel_coalesced_coarsened_reductionPfS_iii,"ax",@progbits
	.align	128
        .global         _Z44softmax_kernel_coalesced_coarsened_reductionPfS_iii
        .type           _Z44softmax_kernel_coalesced_coarsened_reductionPfS_iii,@function
        .size           _Z44softmax_kernel_coalesced_coarsened_reductionPfS_iii,(.L_x_74 - _Z44softmax_kernel_coalesced_coarsened_reductionPfS_iii)
        .other          _Z44softmax_kernel_coalesced_coarsened_reductionPfS_iii,@"STO_CUDA_ENTRY STV_DEFAULT"
_Z44softmax_kernel_coalesced_coarsened_reductionPfS_iii:
.text._Z44softmax_kernel_coalesced_coarsened_reductionPfS_iii:
        /* <DEDUP_REMOVED lines=10> */
[----:B------:R-:W-:Y:S01]  /*00a0*/  IMAD.MOV.U32 R3, RZ, RZ, -0x800000 ;  /* 0xff800000ff037424 */ /* 0x000fe200078e00ff */
[----:B------:R-:W1:Y:S01]  /*00b0*/  LDCU.64 UR8, c[0x0][0x358] ;  /* 0x00006b00ff0877ac */ /* 0x000e620008000a00 */
[----:B0-----:R-:W-:-:S13]  /*00c0*/  ISETP.GE.AND P0, PT, R11, UR4, PT ;  /* 0x000000040b007c0c */ /* 0x001fda000bf06270 */
[----:B-1----:R-:W-:Y:S05]  /*00d0*/  @P0 BRA `(.L_x_49) ;  /* 0x0000000000280947 */ /* 0x002fea0003800000 */
[----:B------:R-:W0:Y:S01]  /*00e0*/  LDC.64 R6, c[0x0][0x380] ;  /* 0x0000e000ff067b82 */ /* 0x000e220000000a00 */
[----:B------:R-:W-:Y:S02]  /*00f0*/  IMAD.MOV.U32 R3, RZ, RZ, -0x800000 ;  /* 0xff800000ff037424 */ /* 0x000fe400078e00ff */
[----:B------:R-:W-:-:S07]  /*0100*/  IMAD.MOV.U32 R9, RZ, RZ, R11 ;  /* 0x000000ffff097224 */ /* 0x000fce00078e000b */
.L_x_50:
[----:B------:R-:W-:-:S04]  /*0110*/  IMAD R5, R2, UR4, R9 ;  /* 0x0000000402057c24 */ /* 0x000fc8000f8e0209 */
[----:B0-----:R-:W-:-:S06]  /*0120*/  IMAD.WIDE R4, R5, 0x4, R6 ;  /* 0x0000000405047825 */ /* 0x001fcc00078e0206 */
[----:B------:R-:W2:Y:S01]  /*0130*/  LDG.E R4, desc[UR8][R4.64] ;  /* 0x0000000804047981 */ /* 0x000ea2000c1e1900 */
[----:B------:R-:W-:-:S05]  /*0140*/  IMAD.IADD R9, R0, 0x1, R9 ;  /* 0x0000000100097824 */ /* 0x000fca00078e0209 */
[----:B------:R-:W-:Y:S02]  /*0150*/  ISETP.GE.AND P0, PT, R9, UR4, PT ;  /* 0x0000000409007c0c */ /* 0x000fe4000bf06270 */
[----:B--2---:R-:W-:-:S11]  /*0160*/  FMNMX R3, R4, R3, !PT ;  /* 0x0000000304037209 */ /* 0x004fd60007800000 */
[----:B------:R-:W-:Y:S05]  /*0170*/  @!P0 BRA `(.L_x_50) ;  /* 0xfffffffc00e48947 */ /* 0x000fea000383ffff */
.L_x_49:
[----:B------:R-:W-:Y:S05]  /*0180*/  BSYNC.RECONVERGENT B0 ;  /* 0x0000000000007941 */ /* 0x000fea0003800200 */
.L_x_48:
[----:B------:R-:W0:Y:S01]  /*0190*/  S2UR UR5, SR_CgaCtaId ;  /* 0x00000000000579c3 */ /* 0x000e220000008800 */
[----:B------:R-:W-:Y:S01]  /*01a0*/  UMOV UR4, 0x400 ;  /* 0x0000040000047882 */ /* 0x000fe20000000000 */
[----:B------:R-:W-:Y:S01]  /*01b0*/  ISETP.GE.U32.AND P0, PT, R0, 0x2, PT ;  /* 0x000000020000780c */ /* 0x000fe20003f06070 */
[----:B0-----:R-:W-:-:S06]  /*01c0*/  ULEA UR4, UR5, UR4, 0x18 ;  /* 0x0000000405047291 */ /* 0x001fcc000f8ec0ff */
[----:B------:R-:W-:-:S05]  /*01d0*/  LEA R4, R11, UR4, 0x2 ;  /* 0x000000040b047c11 */ /* 0x000fca000f8e10ff */
[----:B------:R0:W-:Y:S01]  /*01e0*/  STS [R4], R3 ;  /* 0x0000000304007388 */ /* 0x0001e20000000800 */
[----:B------:R-:W-:Y:S06]  /*01f0*/  BAR.SYNC.DEFER_BLOCKING 0x0 ;  /* 0x0000000000007b1d */ /* 0x000fec0000010000 */
[----:B------:R-:W-:Y:S05]  /*0200*/  @!P0 BRA `(.L_x_51) ;  /* 0x00000000002c8947 */ /* 0x000fea0003800000 */
.L_x_52:
[----:B------:R-:W-:-:S04]  /*0210*/  SHF.R.U32.HI R7, RZ, 0x1, R0 ;  /* 0x00000001ff077819 */ /* 0x000fc80000011600 */
[----:B------:R-:W-:-:S13]  /*0220*/  ISETP.GE.U32.AND P0, PT, R11, R7, PT ;  /* 0x000000070b00720c */ /* 0x000fda0003f06070 */
[----:B------:R-:W-:Y:S01]  /*0230*/  @!P0 IMAD R5, R7, 0x4, R4 ;  /* 0x0000000407058824 */ /* 0x000fe200078e0204 */
[----:B0-----:R-:W-:Y:S04]  /*0240*/  @!P0 LDS R3, [R4] ;  /* 0x0000000004038984 */ /* 0x001fe80000000800 */
[----:B------:R-:W0:Y:S02]  /*0250*/  @!P0 LDS R6, [R5] ;  /* 0x0000000005068984 */ /* 0x000e240000000800 */
[----:B0-----:R-:W-:-:S05]  /*0260*/  @!P0 FMNMX R3, R3, R6, !PT ;  /* 0x0000000603038209 */ /* 0x001fca0007800000 */
[----:B------:R1:W-:Y:S01]  /*0270*/  @!P0 STS [R4], R3 ;  /* 0x0000000304008388 */ /* 0x0003e20000000800 */
[----:B------:R-:W-:Y:S01]  /*0280*/  BAR.SYNC.DEFER_BLOCKING 0x0 ;  /* 0x0000000000007b1d */ /* 0x000fe20000010000 */
[----:B------:R-:W-:Y:S01]  /*0290*/  ISETP.GT.U32.AND P0, PT, R0, 0x3, PT ;  /* 0x000000030000780c */ /* 0x000fe20003f04070 */
[----:B------:R-:W-:-:S12]  /*02a0*/  IMAD.MOV.U32 R0, RZ, RZ, R7 ;  /* 0x000000ffff007224 */ /* 0x000fd800078e0007 */
[----:B-1----:R-:W-:Y:S05]  /*02b0*/  @P0 BRA `(.L_x_52) ;  /* 0xfffffffc00d40947 */ /* 0x002fea000383ffff */
.L_x_51:
[----:B------:R-:W1:Y:S01]  /*02c0*/  LDCU UR4, c[0x0][0x394] ;  /* 0x00007280ff0477ac */ /* 0x000e620008000800 */
[----:B0-----:R-:W-:Y:S01]  /*02d0*/  IMAD.MOV.U32 R3, RZ, RZ, RZ ;  /* 0x000000ffff037224 */ /* 0x001fe200078e00ff */
[----:B------:R-:W0:Y:S01]  /*02e0*/  LDCU UR5, c[0x0][0x398] ;  /* 0x00007300ff0577ac */ /* 0x000e220008000800 */
[----:B-1----:R-:W-:Y:S02]  /*02f0*/  IMAD.U32 R9, RZ, RZ, UR4 ;  /* 0x00000004ff097e24 */ /* 0x002fe4000f8e00ff */
[----:B0-----:R-:W-:-:S03]  /*0300*/  IMAD.U32 R11, RZ, RZ, UR5 ;  /* 0x00000005ff0b7e24 */ /* 0x001fc6000f8e00ff */
[----:B------:R-:W-:Y:S02]  /*0310*/  ISETP.GE.AND P0, PT, R9, 0x1, PT ;  /* 0x000000010900780c */ /* 0x000fe40003f06270 */
[----:B------:R-:W-:-:S04]  /*0320*/  ISETP.GE.AND P1, PT, R11, 0x1, PT ;  /* 0x000000010b00780c */ /* 0x000fc80003f26270 */
[----:B------:R-:W-:-:S13]  /*0330*/  PLOP3.LUT P0, PT, P0, P1, PT, 0x2f, 0xf2 ;  /* 0x0000000000f2781c */ /* 0x000fda0000702577 */
[----:B------:R-:W-:Y:S05]  /*0340*/  @P0 BRA `(.L_x_53) ;  /* 0x00000000009c0947 */ /* 0x000fea0003800000 */
[----:B------:R-:W0:Y:S01]  /*0350*/  S2UR UR5, SR_CgaCtaId ;  /* 0x00000000000579c3 */ /* 0x000e220000008800 */
[----:B------:R-:W-:Y:S01]  /*0360*/  UMOV UR4, 0x400 ;  /* 0x0000040000047882 */ /* 0x000fe20000000000 */
[----:B------:R-:W-:Y:S02]  /*0370*/  HFMA2 R3, -RZ, RZ, 0, 0 ;  /* 0x00000000ff037431 */ /* 0x000fe400000001ff */
[----:B------:R-:W-:Y:S01]  /*0380*/  IMAD.MOV.U32 R10, RZ, RZ, RZ ;  /* 0x000000ffff0a7224 */ /* 0x000fe200078e00ff */
[----:B0-----:R-:W-:-:S09]  /*0390*/  ULEA UR4, UR5, UR4, 0x18 ;  /* 0x0000000405047291 */ /* 0x001fd2000f8ec0ff */
[----:B------:R-:W0:Y:S03]  /*03a0*/  LDS R8, [UR4] ;  /* 0x00000004ff087984 */ /* 0x000e260008000800 */
.L_x_55:
[----:B-1----:R-:W1:Y:S01]  /*03b0*/  LDC R9, c[0x0][0x394] ;  /* 0x0000e500ff097b82 */ /* 0x002e620000000800 */
[----:B------:R-:W-:Y:S01]  /*03c0*/  IMAD.MOV.U32 R0, RZ, RZ, RZ ;  /* 0x000000ffff007224 */ /* 0x000fe200078e00ff */
[----:B------:R-:W-:-:S06]  /*03d0*/  UMOV UR4, URZ ;  /* 0x000000ff00047c82 */ /* 0x000fcc0008000000 */
[----:B------:R-:W2:Y:S08]  /*03e0*/  LDC R11, c[0x0][0x398] ;  /* 0x0000e600ff0b7b82 */ /* 0x000eb00000000800 */
[----:B------:R-:W3:Y:S08]  /*03f0*/  LDC.64 R4, c[0x0][0x380] ;  /* 0x0000e000ff047b82 */ /* 0x000ef00000000a00 */
[----:B------:R-:W4:Y:S01]  /*0400*/  LDC.64 R6, c[0x0][0x388] ;  /* 0x0000e200ff067b82 */ /* 0x000f220000000a00 */
[----:B-1----:R-:W-:-:S07]  /*0410*/  IMAD R18, R2, R9, R10 ;  /* 0x0000000902127224 */ /* 0x002fce00078e020a */
.L_x_54:
[----:B-1----:R-:W-:-:S04]  /*0420*/  VIADD R15, R18, UR4 ;  /* 0x00000004120f7c36 */ /* 0x002fc80008000000 */
[----:B---3--:R-:W-:-:S06]  /*0430*/  IMAD.WIDE R12, R15, 0x4, R4 ;  /* 0x000000040f0c7825 */ /* 0x008fcc00078e0204 */
[----:B------:R-:W0:Y:S01]  /*0440*/  LDG.E R13, desc[UR8][R12.64] ;  /* 0x000000080c0d7981 */ /* 0x000e22000c1e1900 */
[----:B------:R-:W-:Y:S01]  /*0450*/  IMAD.MOV.U32 R17, RZ, RZ, 0x3bbb989d ;  /* 0x3bbb989dff117424 */ /* 0x000fe200078e00ff */
[----:B------:R-:W-:Y:S01]  /*0460*/  UIADD3 UR4, UPT, UPT, UR4, 0x1, URZ ;  /* 0x0000000104047890 */ /* 0x000fe2000fffe0ff */
[----:B------:R-:W-:-:S05]  /*0470*/  IMAD.MOV.U32 R19, RZ, RZ, 0x437c0000 ;  /* 0x437c0000ff137424 */ /* 0x000fca00078e00ff */
[----:B--2---:R-:W-:Y:S01]  /*0480*/  ISETP.LE.AND P0, PT, R11, UR4, PT ;  /* 0x000000040b007c0c */ /* 0x004fe2000bf03270 */
[----:B0-----:R-:W-:Y:S01]  /*0490*/  FADD R14, -R8, R13 ;  /* 0x0000000d080e7221 */ /* 0x001fe20000000100 */
[----:B----4-:R-:W-:-:S04]  /*04a0*/  IMAD.WIDE R12, R15, 0x4, R6 ;  /* 0x000000040f0c7825 */ /* 0x010fc800078e0206 */
        /* <DEDUP_REMOVED lines=8> */
[----:B------:R-:W-:Y:S01]  /*0530*/  ISETP.LT.AND P1, PT, R14, R9, PT ;  /* 0x000000090e00720c */ /* 0x000fe20003f21270 */
[----:B0-----:R-:W-:-:S04]  /*0540*/  FMUL R15, R16, R17 ;  /* 0x00000011100f7220 */ /* 0x001fc80000400000 */
[----:B------:R-:W-:Y:S01]  /*0550*/  FADD R0, R15, R0 ;  /* 0x000000000f007221 */ /* 0x000fe20000000000 */
[----:B------:R1:W-:Y:S07]  /*0560*/  STG.E desc[UR8][R12.64], R15 ;  /* 0x0000000f0c007986 */ /* 0x0003ee000c101908 */
[----:B------:R-:W-:Y:S05]  /*0570*/  @!P0 BRA P1, `(.L_x_54) ;  /* 0xfffffffc00a88947 */ /* 0x000fea000083ffff */
[----:B------:R-:W-:Y:S01]  /*0580*/  IADD3 R10, PT, PT, R10, R11, RZ ;  /* 0x0000000b0a0a7210 */ /* 0x000fe20007ffe0ff */
[----:B------:R-:W-:-:S03]  /*0590*/  FADD R3, R0, R3 ;  /* 0x0000000300037221 */ /* 0x000fc60000000000 */
[----:B------:R-:W-:-:S13]  /*05a0*/  ISETP.GE.AND P0, PT, R10, R9, PT ;  /* 0x000000090a00720c */ /* 0x000fda0003f06270 */
[----:B------:R-:W-:Y:S05]  /*05b0*/  @!P0 BRA `(.L_x_55) ;  /* 0xfffffffc007c8947 */ /* 0x000fea000383ffff */
.L_x_53:
[----:B------:R-:W-:-:S13]  /*05c0*/  ISETP.GE.AND P0, PT, R9, 0x1, PT ;  /* 0x000000010900780c */ /* 0x000fda0003f06270 */
[----:B------:R-:W-:Y:S05]  /*05d0*/  @!P0 EXIT ;  /* 0x000000000000894d */ /* 0x000fea0003800000 */
[----:B------:R-:W-:-:S13]  /*05e0*/  ISETP.GE.AND P0, PT, R11, 0x1, PT ;  /* 0x000000010b00780c */ /* 0x000fda0003f06270 */
[----:B------:R-:W-:Y:S05]  /*05f0*/  @!P0 EXIT ;  /* 0x000000000000894d */ /* 0x000fea0003800000 */
[----:B------:R-:W-:-:S05]  /*0600*/  UMOV UR4, URZ ;  /* 0x000000ff00047c82 */ /* 0x000fca0008000000 */
.L_x_59:
[----:B------:R-:W0:Y:S01]  /*0610*/  LDC R7, c[0x0][0x394] ;  /* 0x0000e500ff077b82 */ /* 0x000e220000000800 */
[----:B------:R-:W2:Y:S01]  /*0620*/  LDCU UR5, c[0x0][0x398] ;  /* 0x00007300ff0577ac */ /* 0x000ea20008000800 */
[----:B------:R-:W-:-:S06]  /*0630*/  UMOV UR6, UR4 ;  /* 0x0000000400067c82 */ /* 0x000fcc0008000000 */
[----:B-1----:R-:W1:Y:S08]  /*0640*/  LDC R15, c[0x0][0x394] ;  /* 0x0000e500ff0f7b82 */ /* 0x002e700000000800 */
[----:B------:R-:W3:Y:S08]  /*0650*/  LDC R14, c[0x0][0x398] ;  /* 0x0000e600ff0e7b82 */ /* 0x000ef00000000800 */
[----:B------:R-:W4:Y:S01]  /*0660*/  LDC.64 R4, c[0x0][0x388] ;  /* 0x0000e200ff047b82 */ /* 0x000f220000000a00 */
[----:B0-----:R-:W-:Y:S01]  /*0670*/  IMAD R9, R2, R7, UR4 ;  /* 0x0000000402097e24 */ /* 0x001fe2000f8e0207 */
[----:B--2---:R-:W-:-:S03]  /*0680*/  UIADD3 UR4, UPT, UPT, UR4, UR5, URZ ;  /* 0x0000000504047290 */ /* 0x004fc6000fffe0ff */
[----:B------:R-:W-:-:S03]  /*0690*/  UMOV UR5, URZ ;  /* 0x000000ff00057c82 */ /* 0x000fc60008000000 */
[----:B------:R-:W-:-:S13]  /*06a0*/  ISETP.LE.AND P2, PT, R7, UR4, PT ;  /* 0x0000000407007c0c */ /* 0x000fda000bf43270 */
.L_x_58:
[----:B----4-:R-:W-:-:S05]  /*06b0*/  IMAD.WIDE R6, R9, 0x4, R4 ;  /* 0x0000000409067825 */ /* 0x010fca00078e0204 */
[----:B------:R-:W2:Y:S01]  /*06c0*/  LDG.E R0, desc[UR8][R6.64] ;  /* 0x0000000806007981 */ /* 0x000ea2000c1e1900 */
[----:B------:R-:W0:Y:S01]  /*06d0*/  MUFU.RCP R8, R3 ;  /* 0x0000000300087308 */ /* 0x000e220000001000 */
[----:B------:R-:W-:Y:S01]  /*06e0*/  BSSY.RECONVERGENT B0, `(.L_x_56) ;  /* 0x000000b000007945 */ /* 0x000fe20003800200 */
[----:B0-----:R-:W-:-:S04]  /*06f0*/  FFMA R11, R8, -R3, 1 ;  /* 0x3f800000080b7423 */ /* 0x001fc80000000803 */
[----:B------:R-:W-:Y:S02]  /*0700*/  FFMA R11, R8, R11, R8 ;  /* 0x0000000b080b7223 */ /* 0x000fe40000000008 */
[----:B--2---:R-:W0:Y:S02]  /*0710*/  FCHK P0, R0, R3 ;  /* 0x0000000300007302 */ /* 0x004e240000000000 */
[----:B------:R-:W-:-:S04]  /*0720*/  FFMA R8, R0, R11, RZ ;  /* 0x0000000b00087223 */ /* 0x000fc800000000ff */
[----:B------:R-:W-:-:S04]  /*0730*/  FFMA R10, R8, -R3, R0 ;  /* 0x80000003080a7223 */ /* 0x000fc80000000000 */
[----:B------:R-:W-:Y:S01]  /*0740*/  FFMA R11, R11, R10, R8 ;  /* 0x0000000a0b0b7223 */ /* 0x000fe20000000008 */
[----:B0-----:R-:W-:Y:S06]  /*0750*/  @!P0 BRA `(.L_x_57) ;  /* 0x00000000000c8947 */ /* 0x001fec0003800000 */
[----:B------:R-:W-:-:S07]  /*0760*/  MOV R8, 0x780 ;  /* 0x0000078000087802 */ /* 0x000fce0000000f00 */
[----:B-1-3--:R-:W-:Y:S05]  /*0770*/  CALL.REL.NOINC `($__internal_2_$__cuda_sm3x_div_rn_noftz_f32_slowpath) ;  /* 0x00000000002c7944 */ /* 0x00afea0003c00000 */
[----:B------:R-:W-:-:S07]  /*0780*/  IMAD.MOV.U32 R11, RZ, RZ, R0 ;  /* 0x000000ffff0b7224 */ /* 0x000fce00078e0000 */
.L_x_57:
[----:B------:R-:W-:Y:S05]  /*0790*/  BSYNC.RECONVERGENT B0 ;  /* 0x0000000000007941 */ /* 0x000fea0003800200 */
.L_x_56:
[----:B------:R-:W-:Y:S01]  /*07a0*/  UIADD3 UR5, UPT, UPT, UR5, 0x1, URZ ;  /* 0x0000000105057890 */ /* 0x000fe2000fffe0ff */
[----:B------:R0:W-:Y:S01]  /*07b0*/  STG.E desc[UR8][R6.64], R11 ;  /* 0x0000000b06007986 */ /* 0x0001e2000c101908 */
[----:B------:R-:W-:Y:S01]  /*07c0*/  UIADD3 UR6, UPT, UPT, UR6, 0x1, URZ ;  /* 0x0000000106067890 */ /* 0x000fe2000fffe0ff */
[----:B------:R-:W-:-:S03]  /*07d0*/  VIADD R9, R9, 0x1 ;  /* 0x0000000109097836 */ /* 0x000fc60000000000 */
[----:B---3--:R-:W-:Y:S02]  /*07e0*/  ISETP.LE.AND P0, PT, R14, UR5, PT ;  /* 0x000000050e007c0c */ /* 0x008fe4000bf03270 */
[----:B-1----:R-:W-:-:S13]  /*07f0*/  ISETP.GT.AND P1, PT, R15, UR6, PT ;  /* 0x000000060f007c0c */ /* 0x002fda000bf24270 */
[----:B0-----:R-:W-:Y:S05]  /*0800*/  @!P0 BRA P1, `(.L_x_58) ;  /* 0xfffffffc00a88947 */ /* 0x001fea000083ffff */
[----:B------:R-:W-:Y:S05]  /*0810*/  @!P2 BRA `(.L_x_59) ;  /* 0xfffffffc007ca947 */ /* 0x000fea000383ffff */
[----:B------:R-:W-:Y:S05]  /*0820*/  EXIT ;  /* 0x000000000000794d */ /* 0x000fea0003800000 */
        .weak           $__internal_2_$__cuda_sm3x_div_rn_noftz_f32_slowpath
        .type           $__internal_2_$__cuda_sm3x_div_rn_noftz_f32_slowpath,@function
        .size           $__internal_2_$__cuda_sm3x_div_rn_noftz_f32_slowpath,(.L_x_74 - $__internal_2_$__cuda_sm3x_div_rn_noftz_f32_slowpath)
$__internal_2_$__cuda_sm3x_div_rn_noftz_f32_slowpath:
        /* <DEDUP_REMOVED lines=31> */
[----:B------:R-:W-:Y:S01]  /*0a20*/  @P0 MOV R10, RZ ;  /* 0x000000ff000a0202 */ /* 0x000fe20000000f00 */
[----:B------:R-:W-:Y:S02]  /*0a30*/  @!P0 IMAD.MOV.U32 R10, RZ, RZ, -0x40 ;  /* 0xffffffc0ff0a8424 */ /* 0x000fe400078e00ff */
[----:B------:R-:W-:Y:S01]  /*0a40*/  @!P0 FFMA R12, R0, 1.84467440737095516160e+19, RZ ;  /* 0x5f800000000c8823 */ /* 0x000fe200000000ff */
[----:B------:R-:W-:Y:S01]  /*0a50*/  @!P1 FFMA R13, R3, 1.84467440737095516160e+19, RZ ;  /* 0x5f800000030d9823 */ /* 0x000fe200000000ff */
[----:B------:R-:W-:-:S07]  /*0a60*/  @!P1 VIADD R10, R10, 0x40 ;  /* 0x000000400a0a9836 */ /* 0x000fce0000000000 */
.L_x_61:
        /* <DEDUP_REMOVED lines=30> */
[C---:B------:R-:W-:Y:S02]  /*0c50*/  IADD3 R12, PT, PT, R16.reuse, 0x20, RZ ;  /* 0x00000020100c7810 */ /* 0x040fe40007ffe0ff */
[----:B------:R-:W-:Y:S02]  /*0c60*/  ISETP.NE.AND P3, PT, R16, RZ, PT ;  /* 0x000000ff1000720c */ /* 0x000fe40003f65270 */
[----:B------:R-:W-:Y:S01]  /*0c70*/  LOP3.LUT R11, R10, 0x7fffff, RZ, 0xc0, !PT ;  /* 0x007fffff0a0b7812 */ /* 0x000fe200078ec0ff */
[CCC-:B------:R-:W-:Y:S01]  /*0c80*/  FFMA.RP R10, R13.reuse, R19.reuse, R18.reuse ;  /* 0x000000130d0a7223 */ /* 0x1c0fe20000008012 */
[----:B------:R-:W-:Y:S01]  /*0c90*/  FFMA.RM R13, R13, R19, R18 ;  /* 0x000000130d0d7223 */ /* 0x000fe20000004012 */
[----:B------:R-:W-:Y:S01]  /*0ca0*/  ISETP.NE.AND P1, PT, R16, RZ, PT ;  /* 0x000000ff1000720c */ /* 0x000fe20003f25270 */
[----:B------:R-:W-:Y:S01]  /*0cb0*/  IMAD.MOV R16, RZ, RZ, -R16 ;  /* 0x000000ffff107224 */ /* 0x000fe200078e0a10 */
[----:B------:R-:W-:-:S02]  /*0cc0*/  LOP3.LUT R11, R11, 0x800000, RZ, 0xfc, !PT ;  /* 0x008000000b0b7812 */ /* 0x000fc400078efcff */
        /* <DEDUP_REMOVED lines=13> */
.L_x_68:
[----:B------:R-:W-:-:S04]  /*0da0*/  LOP3.LUT R0, R0, 0x80000000, RZ, 0xc0, !PT ;  /* 0x8000000000007812 */ /* 0x000fc800078ec0ff */
[----:B------:R-:W-:Y:S01]  /*0db0*/  LOP3.LUT R0, R0, 0x7f800000, RZ, 0xfc, !PT ;  /* 0x7f80000000007812 */ /* 0x000fe200078efcff */
[----:B------:R-:W-:Y:S06]  /*0dc0*/  BRA `(.L_x_69) ;  /* 0x0000000000047947 */ /* 0x000fec0003800000 */
.L_x_67:
[----:B------:R-:W-:-:S07]  /*0dd0*/  IMAD R0, R17, 0x800000, R0 ;  /* 0x0080000011007824 */ /* 0x000fce00078e0200 */
.L_x_69:
[----:B------:R-:W-:Y:S05]  /*0de0*/  BSYNC.RECONVERGENT B2 ;  /* 0x0000000000027941 */ /* 0x000fea0003800200 */
.L_x_66:
[----:B------:R-:W-:Y:S05]  /*0df0*/  BRA `(.L_x_70) ;  /* 0x0000000000207947 */ /* 0x000fea0003800000 */
.L_x_65:
[----:B------:R-:W-:-:S04]  /*0e00*/  LOP3.LUT R0, R13, 0x80000000, R12, 0x48, !PT ;  /* 0x800000000d007812 */ /* 0x000fc800078e480c */
[----:B------:R-:W-:Y:S01]  /*0e10*/  LOP3.LUT R0, R0, 0x7f800000, RZ, 0xfc, !PT ;  /* 0x7f80000000007812 */ /* 0x000fe200078efcff */
[----:B------:R-:W-:Y:S06]  /*0e20*/  BRA `(.L_x_70) ;  /* 0x0000000000147947 */ /* 0x000fec0003800000 */
.L_x_64:
[----:B------:R-:W-:Y:S01]  /*0e30*/  LOP3.LUT R0, R13, 0x80000000, R12, 0x48, !PT ;  /* 0x800000000d007812 */ /* 0x000fe200078e480c */
[----:B------:R-:W-:Y:S06]  /*0e40*/  BRA `(.L_x_70) ;  /* 0x00000000000c7947 */ /* 0x000fec0003800000 */
.L_x_63:
[----:B------:R-:W0:Y:S01]  /*0e50*/  MUFU.RSQ R0, -QNAN ;  /* 0xffc0000000007908 */ /* 0x000e220000001400 */
[----:B------:R-:W-:Y:S05]  /*0e60*/  BRA `(.L_x_70) ;  /* 0x0000000000047947 */ /* 0x000fea0003800000 */
.L_x_62:
[----:B------:R-:W-:-:S07]  /*0e70*/  FADD.FTZ R0, R0, R3 ;  /* 0x0000000300007221 */ /* 0x000fce0000010000 */
.L_x_70:
[----:B------:R-:W-:Y:S05]  /*0e80*/  BSYNC.RECONVERGENT B1 ;  /* 0x0000000000017941 */ /* 0x000fea0003800200 */
.L_x_60:
[----:B------:R-:W-:Y:S02]  /*0e90*/  IMAD.MOV.U32 R10, RZ, RZ, R8 ;  /* 0x000000ffff0a7224 */ /* 0x000fe400078e0008 */
[----:B------:R-:W-:-:S04]  /*0ea0*/  IMAD.MOV.U32 R11, RZ, RZ, 0x0 ;  /* 0x00000000ff0b7424 */ /* 0x000fc800078e00ff */
[----:B0-----:R-:W-:Y:S05]  /*0eb0*/  RET.REL.NODEC R10 `(_Z44softmax_kernel_coalesced_coarsened_reductionPfS_iii) ;  /* 0xfffffff00a507950 */ /* 0x001fea0003c3ffff */
.L_x_71:
        /* <DEDUP_REMOVED lines=12> */
.L_x_74:


//--------------------- .nv.shared.reserved.0     --------------------------
	.section	.nv.shared.reserved.0,"aw",@nobits
	.weak		__nv_reservedSMEM_offset_0_alias
	.size		__nv_reservedSMEM_offset_0_alias, 0, 64
	.other		__nv_reservedSMEM_offset_0_alias,@"STO_CUDA_RESERVED_SHARED STV_DEFAULT"
__nv_reservedSMEM_offset_0_alias:
	.zero		0
	.zero		64


//--------------------- .nv.shared._Z45softmax_kernel_coalesced_coarsened_reduction2PfS_iii --------------------------
	.section	.nv.shared._Z45softmax_kernel_coalesced_coarsened_reduction2PfS_iii,"aw",@nobits
	.sectionflags	@""
	.align	4
.nv.shared._Z45softmax_kernel_coalesced_coarsened_reduction2PfS_iii:
	.zero		3072


//--------------------- .nv.shared._Z44softmax_kernel_coalesced_coarsened_reductionPfS_iii --------------------------
	.section	.nv.shared._Z44softmax_kernel_coalesced_coarsened_reductionPfS_iii,"aw",@nobits
	.sectionflags	@""
	.align	4
.nv.shared._Z44softmax_kernel_coalesced_coarsened_reductionPfS_iii:
	.zero		2048


//--------------------- .nv.constant0._Z34softmax_kernel_coalesced_coarsenedPfS_iii --------------------------
	.section	.nv.constant0._Z34softmax_kernel_coalesced_coarsenedPfS_iii,"a",@progbits
	.sectionflags	@""
	.align	4
.nv.constant0._Z34softmax_kernel_coalesced_coarsenedPfS_iii:
	.zero		924


//--------------------- .nv.constant0._Z45softmax_kernel_coalesced_coarsened_reduction2PfS_iii --------------------------
	.section	.nv.constant0._Z45softmax_kernel_coalesced_coarsened_reduction2PfS_iii,"a",@progbits
	.sectionflags	@""
	.align	4
.nv.constant0._Z45softmax_kernel_coalesced_coarsened_reduction2PfS_iii:
	.zero		924


//--------------------- .nv.constant0._Z44softmax_kernel_coalesced_coarsened_reductionPfS_iii --------------------------
	.section	.nv.constant0._Z44softmax_kernel_coalesced_coarsened_reductionPfS_iii,"a",@progbits
	.sectionflags	@""
	.align	4
.nv.constant0._Z44softmax_kernel_coalesced_coarsened_reductionPfS_iii:
	.zero		924


//--------------------- SYMBOLS --------------------------

	.type		.nv.reservedSmem.offset0,@object
	.size		.nv.reservedSmem.offset0,0x4
	.type		.nv.reservedSmem.cap,@object
	.size		.nv.reservedSmem.cap,0x4
